def attn_fwd(
    Q,
    K,
    V,
    Out,
    Lse,
    sm_scale,
    stride_qz,
    stride_qh,
    stride_qm,
    stride_qk,
    stride_kz,
    stride_kh,
    stride_kn,
    stride_kk,
    stride_vz,
    stride_vh,
    stride_vn,
    stride_vk,
    stride_oz,
    stride_oh,
    stride_om,
    stride_ok,
    seqlen_q,
    seqlen_k,
    BLOCK_M: tl.constexpr,
    BLOCK_N: tl.constexpr,
    HEAD_DIM: tl.constexpr,
    CAUSAL: tl.constexpr,
):
    start_m = tl.program_id(0)
    off_hz = tl.program_id(1)
    q_off = off_hz * stride_qh
    k_off = off_hz * stride_kh
    v_off = off_hz * stride_vh
    offs_m = start_m * BLOCK_M + tl.arange(0, BLOCK_M)
    offs_d = tl.arange(0, HEAD_DIM)
    offs_n = tl.arange(0, BLOCK_N)
    q_ptrs = Q + q_off + offs_m[:, None] * stride_qm + offs_d[None, :] * stride_qk
    k_ptrs = K + k_off + offs_d[:, None] * stride_kk + offs_n[None, :] * stride_kn
    v_ptrs = V + v_off + offs_n[:, None] * stride_vn + offs_d[None, :] * stride_vk
    m_i = tl.full([BLOCK_M], float("-inf"), dtype=tl.float32)
    l_i = tl.zeros([BLOCK_M], dtype=tl.float32) + 1.0
    acc = tl.zeros([BLOCK_M, HEAD_DIM], dtype=tl.float32)
    q = tl.load(q_ptrs)
    acc, l_i, m_i = _attn_fwd_inner(
        acc,
        l_i,
        m_i,
        q,
        k_ptrs,
        v_ptrs,
        sm_scale,
        stride_kn,
        stride_vn,
        start_m,
        seqlen_k,
        BLOCK_M,
        BLOCK_N,
        HEAD_DIM,
        CAUSAL,
    )
    acc = acc / l_i[:, None]
    lse = m_i + tl.math.log2(l_i) / 1.4426950408889634
    o_ptrs = (
        Out
        + off_hz * stride_oh
        + offs_m[:, None] * stride_om
        + offs_d[None, :] * stride_ok
    )
    tl.store(o_ptrs, acc.to(Out.dtype.element_ty))
    tl.store(Lse + off_hz * seqlen_q + offs_m, lse)

# config = {"BLOCK_M": 64, "BLOCK_N": 16, "HEAD_DIM": 512, "arch": "sm_90", "causal": false, "dtype": "fp16", "num_stages": 4, "num_warps": 8}
# arch = sm_90


// ===== COMPILED SASS (sm_90a) =====

	.target	sm_90a

	.elftype	@"ET_EXEC"


//--------------------- .note.nv.tkinfo           --------------------------
	.section	.note.nv.tkinfo,"",@"SHT_NOTE"
	.sectionflags	@"SHF_NOTE_NV_TKINFO"
	.tkinfo
        /*0018*/ 	.word	0x00000002
        /*0030*/ 	.string	""
        /*0030*/ 	.string	"ptxas"
        /*0030*/ 	.string	"Cuda compilation tools, release 13.0, V13.0.88"
        /*0030*/ 	.string	"Build cuda_13.0.r13.0/compiler.36424714_0"
        /*0030*/ 	.string	"-v  -suppress-debug-info  -lineinfo  -arch sm_90a "



//--------------------- .note.nv.cuinfo           --------------------------
	.section	.note.nv.cuinfo,"",@"SHT_NOTE"
	.sectionflags	@"SHF_NOTE_NV_CUINFO"
        /*0018*/ 	.short	0x0002
        /*001a*/ 	.short	0x005a
        /*001c*/ 	.short	0x0082
	.zero		2


//--------------------- .nv.info                  --------------------------
	.section	.nv.info,"",@"SHT_CUDA_INFO"
	.align	4


	//----- nvinfo : EIATTR_REGCOUNT
	.align		4
        /*0000*/ 	.byte	0x04, 0x2f
        /*0002*/ 	.short	(.L_2 - .L_1)
	.align		4
.L_1:
        /*0004*/ 	.word	index@(attn_fwd)
        /*0008*/ 	.word	0x000000ff


	//----- nvinfo : EIATTR_FRAME_SIZE
	.align		4
.L_2:
        /*000c*/ 	.byte	0x04, 0x11
        /*000e*/ 	.short	(.L_4 - .L_3)
	.align		4
.L_3:
        /*0010*/ 	.word	index@(attn_fwd)
        /*0014*/ 	.word	0x00000158


	//----- nvinfo : EIATTR_MIN_STACK_SIZE
	.align		4
.L_4:
        /*0018*/ 	.byte	0x04, 0x12
        /*001a*/ 	.short	(.L_6 - .L_5)
	.align		4
.L_5:
        /*001c*/ 	.word	index@(attn_fwd)
        /*0020*/ 	.word	0x00000158
.L_6:


//--------------------- .nv.compat                --------------------------
	.section	.nv.compat,"",@"SHT_CUDA_COMPAT_INFO"
	.align	4
        /*0000*/ 	.byte	0x02, 0x09, 0x01, 0x00, 0x02, 0x02, 0x04, 0x00, 0x02, 0x05, 0x05, 0x00, 0x03, 0x07, 0x01, 0x01
        /*0010*/ 	.byte	0x02, 0x03, 0x00, 0x00, 0x02, 0x06, 0x01, 0x00, 0x04, 0x0b, 0x08, 0x00, 0x00, 0x00, 0x00, 0x00
        /*0020*/ 	.byte	0x00, 0x00, 0x00, 0x00


//--------------------- .nv.info.attn_fwd         --------------------------
	.section	.nv.info.attn_fwd,"",@"SHT_CUDA_INFO"
	.sectionflags	@""
	.align	4


	//----- nvinfo : EIATTR_CUDA_API_VERSION
	.align		4
        /*0000*/ 	.byte	0x04, 0x37
        /*0002*/ 	.short	(.L_8 - .L_7)
.L_7:
        /*0004*/ 	.word	0x00000082


	//----- nvinfo : EIATTR_KPARAM_INFO
	.align		4
.L_8:
        /*0008*/ 	.byte	0x04, 0x17
        /*000a*/ 	.short	(.L_10 - .L_9)
.L_9:
        /*000c*/ 	.word	0x00000000
        /*0010*/ 	.short	0x0019
        /*0012*/ 	.short	0x0080
        /*0014*/ 	.byte	0x00, 0xf4, 0x21, 0x00


	//----- nvinfo : EIATTR_KPARAM_INFO
	.align		4
.L_10:
        /*0018*/ 	.byte	0x04, 0x17
        /*001a*/ 	.short	(.L_12 - .L_11)
.L_11:
        /*001c*/ 	.word	0x00000000
        /*0020*/ 	.short	0x0018
        /*0022*/ 	.short	0x0078
        /*0024*/ 	.byte	0x00, 0xf4, 0x21, 0x00


	//----- nvinfo : EIATTR_KPARAM_INFO
	.align		4
.L_12:
        /*0028*/ 	.byte	0x04, 0x17
        /*002a*/ 	.short	(.L_14 - .L_13)
.L_13:
        /*002c*/ 	.word	0x00000000
        /*0030*/ 	.short	0x0017
        /*0032*/ 	.short	0x0070
        /*0034*/ 	.byte	0x00, 0xf0, 0x11, 0x00


	//----- nvinfo : EIATTR_KPARAM_INFO
	.align		4
.L_14:
        /*0038*/ 	.byte	0x04, 0x17
        /*003a*/ 	.short	(.L_16 - .L_15)
.L_15:
        /*003c*/ 	.word	0x00000000
        /*0040*/ 	.short	0x0016
        /*0042*/ 	.short	0x006c
        /*0044*/ 	.byte	0x00, 0xf0, 0x11, 0x00


	//----- nvinfo : EIATTR_KPARAM_INFO
	.align		4
.L_16:
        /*0048*/ 	.byte	0x04, 0x17
        /*004a*/ 	.short	(.L_18 - .L_17)
.L_17:
        /*004c*/ 	.word	0x00000000
        /*0050*/ 	.short	0x0015
        /*0052*/ 	.short	0x0068
        /*0054*/ 	.byte	0x00, 0xf0, 0x11, 0x00


	//----- nvinfo : EIATTR_KPARAM_INFO
	.align		4
.L_18:
        /*0058*/ 	.byte	0x04, 0x17
        /*005a*/ 	.short	(.L_20 - .L_19)
.L_19:
        /*005c*/ 	.word	0x00000000
        /*0060*/ 	.short	0x0014
        /*0062*/ 	.short	0x0064
        /*0064*/ 	.byte	0x00, 0xf0, 0x11, 0x00


	//----- nvinfo : EIATTR_KPARAM_INFO
	.align		4
.L_20:
        /*0068*/ 	.byte	0x04, 0x17
        /*006a*/ 	.short	(.L_22 - .L_21)
.L_21:
        /*006c*/ 	.word	0x00000000
        /*0070*/ 	.short	0x0013
        /*0072*/ 	.short	0x0060
        /*0074*/ 	.byte	0x00, 0xf0, 0x11, 0x00


	//----- nvinfo : EIATTR_KPARAM_INFO
	.align		4
.L_22:
        /*0078*/ 	.byte	0x04, 0x17
        /*007a*/ 	.short	(.L_24 - .L_23)
.L_23:
        /*007c*/ 	.word	0x00000000
        /*0080*/ 	.short	0x0012
        /*0082*/ 	.short	0x005c
        /*0084*/ 	.byte	0x00, 0xf0, 0x11, 0x00


	//----- nvinfo : EIATTR_KPARAM_INFO
	.align		4
.L_24:
        /*0088*/ 	.byte	0x04, 0x17
        /*008a*/ 	.short	(.L_26 - .L_25)
.L_25:
        /*008c*/ 	.word	0x00000000
        /*0090*/ 	.short	0x0011
        /*0092*/ 	.short	0x0058
        /*0094*/ 	.byte	0x00, 0xf0, 0x11, 0x00


	//----- nvinfo : EIATTR_KPARAM_INFO
	.align		4
.L_26:
        /*0098*/ 	.byte	0x04, 0x17
        /*009a*/ 	.short	(.L_28 - .L_27)
.L_27:
        /*009c*/ 	.word	0x00000000
        /*00a0*/ 	.short	0x0010
        /*00a2*/ 	.short	0x0054
        /*00a4*/ 	.byte	0x00, 0xf0, 0x11, 0x00


	//----- nvinfo : EIATTR_KPARAM_INFO
	.align		4
.L_28:
        /*00a8*/ 	.byte	0x04, 0x17
        /*00aa*/ 	.short	(.L_30 - .L_29)
.L_29:
        /*00ac*/ 	.word	0x00000000
        /*00b0*/ 	.short	0x000f
        /*00b2*/ 	.short	0x0050
        /*00b4*/ 	.byte	0x00, 0xf0, 0x11, 0x00


	//----- nvinfo : EIATTR_KPARAM_INFO
	.align		4
.L_30:
        /*00b8*/ 	.byte	0x04, 0x17
        /*00ba*/ 	.short	(.L_32 - .L_31)
.L_31:
        /*00bc*/ 	.word	0x00000000
        /*00c0*/ 	.short	0x000e
        /*00c2*/ 	.short	0x004c
        /*00c4*/ 	.byte	0x00, 0xf0, 0x11, 0x00


	//----- nvinfo : EIATTR_KPARAM_INFO
	.align		4
.L_32:
        /*00c8*/ 	.byte	0x04, 0x17
        /*00ca*/ 	.short	(.L_34 - .L_33)
.L_33:
        /*00cc*/ 	.word	0x00000000
        /*00d0*/ 	.short	0x000d
        /*00d2*/ 	.short	0x0048
        /*00d4*/ 	.byte	0x00, 0xf0, 0x11, 0x00


	//----- nvinfo : EIATTR_KPARAM_INFO
	.align		4
.L_34:
        /*00d8*/ 	.byte	0x04, 0x17
        /*00da*/ 	.short	(.L_36 - .L_35)
.L_35:
        /*00dc*/ 	.word	0x00000000
        /*00e0*/ 	.short	0x000c
        /*00e2*/ 	.short	0x0044
        /*00e4*/ 	.byte	0x00, 0xf0, 0x11, 0x00


	//----- nvinfo : EIATTR_KPARAM_INFO
	.align		4
.L_36:
        /*00e8*/ 	.byte	0x04, 0x17
        /*00ea*/ 	.short	(.L_38 - .L_37)
.L_37:
        /*00ec*/ 	.word	0x00000000
        /*00f0*/ 	.short	0x000b
        /*00f2*/ 	.short	0x0040
        /*00f4*/ 	.byte	0x00, 0xf0, 0x11, 0x00


	//----- nvinfo : EIATTR_KPARAM_INFO
	.align		4
.L_38:
        /*00f8*/ 	.byte	0x04, 0x17
        /*00fa*/ 	.short	(.L_40 - .L_39)
.L_39:
        /*00fc*/ 	.word	0x00000000
        /*0100*/ 	.short	0x000a
        /*0102*/ 	.short	0x003c
        /*0104*/ 	.byte	0x00, 0xf0, 0x11, 0x00


	//----- nvinfo : EIATTR_KPARAM_INFO
	.align		4
.L_40:
        /*0108*/ 	.byte	0x04, 0x17
        /*010a*/ 	.short	(.L_42 - .L_41)
.L_41:
        /*010c*/ 	.word	0x00000000
        /*0110*/ 	.short	0x0009
        /*0112*/ 	.short	0x0038
        /*0114*/ 	.byte	0x00, 0xf0, 0x11, 0x00


	//----- nvinfo : EIATTR_KPARAM_INFO
	.align		4
.L_42:
        /*0118*/ 	.byte	0x04, 0x17
        /*011a*/ 	.short	(.L_44 - .L_43)
.L_43:
        /*011c*/ 	.word	0x00000000
        /*0120*/ 	.short	0x0008
        /*0122*/ 	.short	0x0034
        /*0124*/ 	.byte	0x00, 0xf0, 0x11, 0x00


	//----- nvinfo : EIATTR_KPARAM_INFO
	.align		4
.L_44:
        /*0128*/ 	.byte	0x04, 0x17
        /*012a*/ 	.short	(.L_46 - .L_45)
.L_45:
        /*012c*/ 	.word	0x00000000
        /*0130*/ 	.short	0x0007
        /*0132*/ 	.short	0x0030
        /*0134*/ 	.byte	0x00, 0xf0, 0x11, 0x00


	//----- nvinfo : EIATTR_KPARAM_INFO
	.align		4
.L_46:
        /*0138*/ 	.byte	0x04, 0x17
        /*013a*/ 	.short	(.L_48 - .L_47)
.L_47:
        /*013c*/ 	.word	0x00000000
        /*0140*/ 	.short	0x0006
        /*0142*/ 	.short	0x002c
        /*0144*/ 	.byte	0x00, 0xf0, 0x11, 0x00


	//----- nvinfo : EIATTR_KPARAM_INFO
	.align		4
.L_48:
        /*0148*/ 	.byte	0x04, 0x17
        /*014a*/ 	.short	(.L_50 - .L_49)
.L_49:
        /*014c*/ 	.word	0x00000000
        /*0150*/ 	.short	0x0005
        /*0152*/ 	.short	0x0028
        /*0154*/ 	.byte	0x00, 0xf0, 0x11, 0x00


	//----- nvinfo : EIATTR_KPARAM_INFO
	.align		4
.L_50:
        /*0158*/ 	.byte	0x04, 0x17
        /*015a*/ 	.short	(.L_52 - .L_51)
.L_51:
        /*015c*/ 	.word	0x00000000
        /*0160*/ 	.short	0x0004
        /*0162*/ 	.short	0x0020
        /*0164*/ 	.byte	0x00, 0xf4, 0x21, 0x00


	//----- nvinfo : EIATTR_KPARAM_INFO
	.align		4
.L_52:
        /*0168*/ 	.byte	0x04, 0x17
        /*016a*/ 	.short	(.L_54 - .L_53)
.L_53:
        /*016c*/ 	.word	0x00000000
        /*0170*/ 	.short	0x0003
        /*0172*/ 	.short	0x0018
        /*0174*/ 	.byte	0x00, 0xf4, 0x21, 0x00


	//----- nvinfo : EIATTR_KPARAM_INFO
	.align		4
.L_54:
        /*0178*/ 	.byte	0x04, 0x17
        /*017a*/ 	.short	(.L_56 - .L_55)
.L_55:
        /*017c*/ 	.word	0x00000000
        /*0180*/ 	.short	0x0002
        /*0182*/ 	.short	0x0010
        /*0184*/ 	.byte	0x00, 0xf4, 0x21, 0x00


	//----- nvinfo : EIATTR_KPARAM_INFO
	.align		4
.L_56:
        /*0188*/ 	.byte	0x04, 0x17
        /*018a*/ 	.short	(.L_58 - .L_57)
.L_57:
        /*018c*/ 	.word	0x00000000
        /*0190*/ 	.short	0x0001
        /*0192*/ 	.short	0x0008
        /*0194*/ 	.byte	0x00, 0xf4, 0x21, 0x00


	//----- nvinfo : EIATTR_KPARAM_INFO
	.align		4
.L_58:
        /*0198*/ 	.byte	0x04, 0x17
        /*019a*/ 	.short	(.L_60 - .L_59)
.L_59:
        /*019c*/ 	.word	0x00000000
        /*01a0*/ 	.short	0x0000
        /*01a2*/ 	.short	0x0000
        /*01a4*/ 	.byte	0x00, 0xf4, 0x21, 0x00


	//----- nvinfo : EIATTR_SPARSE_MMA_MASK
	.align		4
.L_60:
        /*01a8*/ 	.byte	0x03, 0x50
        /*01aa*/ 	.short	0x0000


	//----- nvinfo : EIATTR_MAXREG_COUNT
	.align		4
        /*01ac*/ 	.byte	0x03, 0x1b
        /*01ae*/ 	.short	0x00ff


	//----- nvinfo : EIATTR_NUM_BARRIERS
	.align		4
        /*01b0*/ 	.byte	0x02, 0x4c
        /*01b2*/ 	.byte	0x01
	.zero		1


	//----- nvinfo : EIATTR_ANNOTATIONS
	.align		4
        /*01b4*/ 	.byte	0x04, 0x55
        /*01b6*/ 	.short	(.L_62 - .L_61)


	//   ....[0]....
.L_61:
        /*01b8*/ 	.word	0x00000001
        /*01bc*/ 	.byte	0x10, 0x30, 0x00, 0x00, 0x01, 0x00, 0x00, 0x00, 0xa0, 0x31, 0x00, 0x00, 0x01, 0x00, 0x00, 0x00
        /* <DEDUP_REMOVED lines=41> */
        /*045c*/ 	.byte	0xb0, 0x52, 0x00, 0x00, 0x01, 0x00, 0x00, 0x00, 0xd0, 0x68, 0x00, 0x00


	//----- nvinfo : EIATTR_MERCURY_ISA_VERSION
	.align		4
.L_62:
        /*0468*/ 	.byte	0x03, 0x5f
        /*046a*/ 	.short	0x0101


	//----- nvinfo : EIATTR_COOP_GROUP_MASK_REGIDS
	.align		4
        /*046c*/ 	.byte	0x04, 0x29
        /*046e*/ 	.short	(.L_64 - .L_63)


	//   ....[0]....
.L_63:
        /*0470*/ 	.word	0xffffffff


	//   ....[1]....
        /*0474*/ 	.word	0xffffffff


	//   ....[2]....
        /*0478*/ 	.word	0xffffffff


	//   ....[3]....
        /*047c*/ 	.word	0xffffffff


	//   ....[4]....
        /*0480*/ 	.word	0xffffffff


	//   ....[5]....
        /*0484*/ 	.word	0xffffffff


	//   ....[6]....
        /*0488*/ 	.word	0xffffffff


	//   ....[7]....
        /*048c*/ 	.word	0xffffffff


	//----- nvinfo : EIATTR_COOP_GROUP_INSTR_OFFSETS
	.align		4
.L_64:
        /*0490*/ 	.byte	0x04, 0x28
        /*0492*/ 	.short	(.L_66 - .L_65)


	//   ....[0]....
.L_65:
        /*0494*/ 	.word	0x00006880


	//   ....[1]....
        /*0498*/ 	.word	0x00006890


	//   ....[2]....
        /*049c*/ 	.word	0x000068f0


	//   ....[3]....
        /*04a0*/ 	.word	0x000069c0


	//   ....[4]....
        /*04a4*/ 	.word	0x000076d0


	//   ....[5]....
        /*04a8*/ 	.word	0x000076e0


	//   ....[6]....
        /*04ac*/ 	.word	0x00007720


	//   ....[7]....
        /*04b0*/ 	.word	0x00007730


	//----- nvinfo : EIATTR_EXIT_INSTR_OFFSETS
	.align		4
.L_66:
        /*04b4*/ 	.byte	0x04, 0x1c
        /*04b6*/ 	.short	(.L_68 - .L_67)


	//   ....[0]....
.L_67:
        /*04b8*/ 	.word	0x0000ca90


	//   ....[1]....
        /*04bc*/ 	.word	0x0000cb40


	//----- nvinfo : EIATTR_REQNTID
	.align		4
.L_68:
        /*04c0*/ 	.byte	0x04, 0x10
        /*04c2*/ 	.short	(.L_70 - .L_69)
.L_69:
        /*04c4*/ 	.word	0x00000100
        /*04c8*/ 	.word	0x00000001
        /*04cc*/ 	.word	0x00000001


	//----- nvinfo : EIATTR_CBANK_PARAM_SIZE
	.align		4
.L_70:
        /*04d0*/ 	.byte	0x03, 0x19
        /*04d2*/ 	.short	0x0088


	//----- nvinfo : EIATTR_PARAM_CBANK
	.align		4
        /*04d4*/ 	.byte	0x04, 0x0a
        /*04d6*/ 	.short	(.L_72 - .L_71)
	.align		4
.L_71:
        /*04d8*/ 	.word	index@(.nv.constant0.attn_fwd)
        /*04dc*/ 	.short	0x0210
        /*04de*/ 	.short	0x0088


	//----- nvinfo : EIATTR_SW_WAR
	.align		4
.L_72:
        /*04e0*/ 	.byte	0x04, 0x36
        /*04e2*/ 	.short	(.L_74 - .L_73)
.L_73:
        /*04e4*/ 	.word	0x00000008
.L_74:


//--------------------- .nv.callgraph             --------------------------
	.section	.nv.callgraph,"",@"SHT_CUDA_CALLGRAPH"
	.align	4
	.sectionentsize	8
	.align		4
        /*0000*/ 	.word	0x00000000
	.align		4
        /*0004*/ 	.word	0xffffffff
	.align		4
        /*0008*/ 	.word	0x00000000
	.align		4
        /*000c*/ 	.word	0xfffffffe
	.align		4
        /*0010*/ 	.word	0x00000000
	.align		4
        /*0014*/ 	.word	0xfffffffd
	.align		4
        /*0018*/ 	.word	0x00000000
	.align		4
        /*001c*/ 	.word	0xfffffffc


//--------------------- .nv.constant4             --------------------------
	.section	.nv.constant4,"a",@progbits
	.align	8
	.align		8
.nv.constant4:
        /*0000*/ 	.dword	_$_str


//--------------------- .text.attn_fwd            --------------------------
	.section	.text.attn_fwd,"ax",@progbits
	.align	128
        .global         attn_fwd
        .type           attn_fwd,@function
        .size           attn_fwd,(.L_x_3 - attn_fwd)
        .other          attn_fwd,@"STO_CUDA_ENTRY STV_DEFAULT"
attn_fwd:
.text.attn_fwd:
[----:B------:R-:W0:Y:S01]  /*0000*/  LDC R1, c[0x0][0x28] ;  /* 0x00000a00ff017b82 */ /* 0x000e220000000800 */
[----:B------:R-:W1:Y:S07]  /*0010*/  S2R R160, SR_TID.X ;  /* 0x0000000000a07919 */ /* 0x000e6e0000002100 */
[----:B------:R-:W2:Y:S01]  /*0020*/  LDC.64 R4, c[0x0][0x240] ;  /* 0x00009000ff047b82 */ /* 0x000ea20000000a00 */
[----:B------:R-:W-:Y:S01]  /*0030*/  ULDC.64 UR60, c[0x0][0x208] ;  /* 0x00008200003c7ab9 */ /* 0x000fe20000000a00 */
[----:B0-----:R-:W-:Y:S01]  /*0040*/  VIADD R1, R1, 0xfffffea8 ;  /* 0xfffffea801017836 */ /* 0x001fe20000000000 */
[----:B------:R-:W0:Y:S01]  /*0050*/  S2R R3, SR_CTAID.X ;  /* 0x0000000000037919 */ /* 0x000e220000002500 */
[----:B------:R-:W2:Y:S04]  /*0060*/  S2R R162, SR_CTAID.Y ;  /* 0x0000000000a27919 */ /* 0x000ea80000002600 */
[----:B------:R-:W3:Y:S08]  /*0070*/  LDC R17, c[0x0][0x248] ;  /* 0x00009200ff117b82 */ /* 0x000ef00000000800 */
[----:B------:R-:W4:Y:S08]  /*0080*/  LDC.64 R8, c[0x0][0x210] ;  /* 0x00008400ff087b82 */ /* 0x000f300000000a00 */
[----:B------:R-:W5:Y:S01]  /*0090*/  LDC R161, c[0x0][0x280] ;  /* 0x0000a000ffa17b82 */ /* 0x000f620000000800 */
[----:B-1----:R-:W-:-:S02]  /*00a0*/  LOP3.LUT R0, R160, 0x3f, RZ, 0xc0, !PT ;  /* 0x0000003fa0007812 */ /* 0x002fc400078ec0ff */
[----:B------:R-:W-:-:S03]  /*00b0*/  SHF.R.U32.HI R2, RZ, 0x6, R160 ;  /* 0x00000006ff027819 */ /* 0x000fc600000116a0 */
[----:B0-----:R-:W-:Y:S01]  /*00c0*/  IMAD R7, R3, 0x40, R0 ;  /* 0x0000004003077824 */ /* 0x001fe200078e0200 */
[----:B------:R-:W-:Y:S01]  /*00d0*/  SGXT.U32 R6, R2, 0x2 ;  /* 0x000000020206781a */ /* 0x000fe20000000000 */
[----:B--2---:R-:W-:Y:S02]  /*00e0*/  IMAD R2, R162, R4, RZ ;  /* 0x00000004a2027224 */ /* 0x004fe400078e02ff */
[----:B------:R-:W-:Y:S02]  /*00f0*/  IMAD R3, R7, R5, RZ ;  /* 0x0000000507037224 */ /* 0x000fe400078e02ff */
[----:B------:R-:W-:Y:S02]  /*0100*/  IMAD.SHL.U32 R5, R2, 0x2, RZ ;  /* 0x0000000202057824 */ /* 0x000fe400078e00ff */
[----:B------:R-:W-:Y:S02]  /*0110*/  IMAD.SHL.U32 R4, R3, 0x2, RZ ;  /* 0x0000000203047824 */ /* 0x000fe400078e00ff */
[----:B---3--:R-:W-:-:S02]  /*0120*/  IMAD R6, R6, R17, RZ ;  /* 0x0000001106067224 */ /* 0x008fc400078e02ff */
[----:B------:R-:W-:Y:S01]  /*0130*/  IMAD.HI R2, R2, 0x2, RZ ;  /* 0x0000000202027827 */ /* 0x000fe200078e02ff */
[----:B----4-:R-:W-:-:S03]  /*0140*/  IADD3 R5, P0, P1, R4, R8, R5 ;  /* 0x0000000804057210 */ /* 0x010fc6000791e005 */
[----:B------:R-:W-:-:S04]  /*0150*/  IMAD.HI R3, R3, 0x2, RZ ;  /* 0x0000000203037827 */ /* 0x000fc800078e02ff */
[----:B------:R-:W-:Y:S01]  /*0160*/  IMAD R14, R17, 0x4, R6 ;  /* 0x00000004110e7824 */ /* 0x000fe200078e0206 */
[----:B------:R-:W-:Y:S02]  /*0170*/  IADD3.X R3, R3, R9, R2, P0, P1 ;  /* 0x0000000903037210 */ /* 0x000fe400007e2402 */
[----:B------:R-:W-:Y:S01]  /*0180*/  LEA R8, P0, R6, R5, 0x1 ;  /* 0x0000000506087211 */ /* 0x000fe200078008ff */
[----:B------:R-:W-:-:S03]  /*0190*/  IMAD R4, R17, 0x4, R14 ;  /* 0x0000000411047824 */ /* 0x000fc600078e020e */
[----:B------:R-:W-:Y:S01]  /*01a0*/  LEA.HI.X.SX32 R9, R6, R3, 0x1, P0 ;  /* 0x0000000306097211 */ /* 0x000fe200000f0eff */
[C---:B------:R-:W-:Y:S01]  /*01b0*/  IMAD R6, R17.reuse, 0x4, R4 ;  /* 0x0000000411067824 */ /* 0x040fe200078e0204 */
[-C--:B------:R-:W-:Y:S02]  /*01c0*/  LEA R12, P1, R4, R5.reuse, 0x1 ;  /* 0x00000005040c7211 */ /* 0x080fe400078208ff */
[----:B------:R-:W-:Y:S01]  /*01d0*/  LEA R10, P0, R14, R5, 0x1 ;  /* 0x000000050e0a7211 */ /* 0x000fe200078008ff */
[C---:B------:R-:W-:Y:S01]  /*01e0*/  IMAD R16, R17.reuse, 0x4, R6 ;  /* 0x0000000411107824 */ /* 0x040fe200078e0206 */
[-C--:B------:R-:W-:Y:S01]  /*01f0*/  LEA.HI.X.SX32 R13, R4, R3.reuse, 0x1, P1 ;  /* 0x00000003040d7211 */ /* 0x080fe200008f0eff */
[----:B------:R-:W2:Y:S01]  /*0200*/  LDG.E.U16 R2, desc[UR60][R8.64] ;  /* 0x0000003c08027981 */ /* 0x000ea2000c1e1500 */
[----:B------:R-:W-:Y:S01]  /*0210*/  LEA.HI.X.SX32 R11, R14, R3, 0x1, P0 ;  /* 0x000000030e0b7211 */ /* 0x000fe200000f0eff */
[----:B------:R-:W-:Y:S01]  /*0220*/  IMAD R22, R17, 0x4, R16 ;  /* 0x0000000411167824 */ /* 0x000fe200078e0210 */
[-C--:B------:R-:W-:Y:S01]  /*0230*/  LEA R14, P0, R6, R5.reuse, 0x1 ;  /* 0x00000005060e7211 */ /* 0x080fe200078008ff */
[----:B------:R0:W3:Y:S01]  /*0240*/  LDG.E.U16 R4, desc[UR60][R12.64] ;  /* 0x0000003c0c047981 */ /* 0x0000e2000c1e1500 */
[----:B------:R-:W-:-:S02]  /*0250*/  LEA R18, P1, R16, R5, 0x1 ;  /* 0x0000000510127211 */ /* 0x000fc400078208ff */
[-C--:B------:R-:W-:Y:S02]  /*0260*/  LEA.HI.X.SX32 R15, R6, R3.reuse, 0x1, P0 ;  /* 0x00000003060f7211 */ /* 0x080fe400000f0eff */
[----:B------:R-:W-:Y:S01]  /*0270*/  LEA.HI.X.SX32 R19, R16, R3, 0x1, P1 ;  /* 0x0000000310137211 */ /* 0x000fe200008f0eff */
[C---:B------:R-:W-:Y:S01]  /*0280*/  IMAD R16, R17.reuse, 0x4, R22 ;  /* 0x0000000411107824 */ /* 0x040fe200078e0216 */
[C---:B------:R-:W-:Y:S01]  /*0290*/  LEA R20, P0, R22.reuse, R5, 0x1 ;  /* 0x0000000516147211 */ /* 0x040fe200078008ff */
[----:B------:R1:W4:Y:S03]  /*02a0*/  LDG.E.U16 R7, desc[UR60][R14.64] ;  /* 0x0000003c0e077981 */ /* 0x000326000c1e1500 */
[----:B------:R-:W-:Y:S01]  /*02b0*/  LEA.HI.X.SX32 R21, R22, R3, 0x1, P0 ;  /* 0x0000000316157211 */ /* 0x000fe200000f0eff */
[C---:B0-----:R-:W-:Y:S01]  /*02c0*/  IMAD R12, R17.reuse, 0x4, R16 ;  /* 0x00000004110c7824 */ /* 0x041fe200078e0210 */
[C---:B------:R-:W-:Y:S01]  /*02d0*/  LEA R22, P0, R16.reuse, R5, 0x1 ;  /* 0x0000000510167211 */ /* 0x040fe200078008ff */
[----:B------:R0:W4:Y:S03]  /*02e0*/  LDG.E.U16 R8, desc[UR60][R18.64] ;  /* 0x0000003c12087981 */ /* 0x000126000c1e1500 */
[----:B------:R-:W-:Y:S01]  /*02f0*/  LEA.HI.X.SX32 R23, R16, R3, 0x1, P0 ;  /* 0x0000000310177211 */ /* 0x000fe200000f0eff */
[C---:B------:R-:W-:Y:S01]  /*0300*/  IMAD R16, R17.reuse, 0x4, R12 ;  /* 0x0000000411107824 */ /* 0x040fe200078e020c */
[-C--:B------:R-:W-:Y:S01]  /*0310*/  LEA R24, P0, R12, R5.reuse, 0x1 ;  /* 0x000000050c187211 */ /* 0x080fe200078008ff */
[----:B------:R-:W4:Y:S02]  /*0320*/  LDG.E.U16 R6, desc[UR60][R10.64] ;  /* 0x0000003c0a067981 */ /* 0x000f24000c1e1500 */
[C---:B------:R-:W-:Y:S01]  /*0330*/  IMAD R30, R17.reuse, 0x4, R16 ;  /* 0x00000004111e7824 */ /* 0x040fe200078e0210 */
[----:B------:R-:W-:Y:S01]  /*0340*/  LEA R26, P1, R16, R5, 0x1 ;  /* 0x00000005101a7211 */ /* 0x000fe200078208ff */
[----:B------:R5:W4:Y:S01]  /*0350*/  LDG.E.U16 R9, desc[UR60][R20.64] ;  /* 0x0000003c14097981 */ /* 0x000b22000c1e1500 */
[----:B------:R-:W-:Y:S01]  /*0360*/  LEA.HI.X.SX32 R25, R12, R3, 0x1, P0 ;  /* 0x000000030c197211 */ /* 0x000fe200000f0eff */
[----:B-1----:R-:W-:Y:S01]  /*0370*/  IMAD R14, R17, 0x4, R30 ;  /* 0x00000004110e7824 */ /* 0x002fe200078e021e */
[----:B------:R-:W-:-:S02]  /*0380*/  LEA R28, P0, R30, R5, 0x1 ;  /* 0x000000051e1c7211 */ /* 0x000fc400078008ff */
[-C--:B------:R-:W-:Y:S01]  /*0390*/  LEA.HI.X.SX32 R27, R16, R3.reuse, 0x1, P1 ;  /* 0x00000003101b7211 */ /* 0x080fe200008f0eff */
[C---:B------:R-:W-:Y:S01]  /*03a0*/  IMAD R16, R17.reuse, 0x4, R14 ;  /* 0x0000000411107824 */ /* 0x040fe200078e020e */
[----:B------:R-:W-:Y:S01]  /*03b0*/  LEA.HI.X.SX32 R29, R30, R3, 0x1, P0 ;  /* 0x000000031e1d7211 */ /* 0x000fe200000f0eff */
[----:B------:R1:W4:Y:S01]  /*03c0*/  LDG.E.U16 R10, desc[UR60][R22.64] ;  /* 0x0000003c160a7981 */ /* 0x000322000c1e1500 */
[C---:B0-----:R-:W-:Y:S01]  /*03d0*/  LEA R18, P0, R14.reuse, R5, 0x1 ;  /* 0x000000050e127211 */ /* 0x041fe200078008ff */
[C---:B------:R-:W-:Y:S02]  /*03e0*/  IMAD R30, R17.reuse, 0x4, R16 ;  /* 0x00000004111e7824 */ /* 0x040fe400078e0210 */
[----:B------:R0:W4:Y:S01]  /*03f0*/  LDG.E.U16 R11, desc[UR60][R24.64] ;  /* 0x0000003c180b7981 */ /* 0x000122000c1e1500 */
[----:B------:R-:W-:Y:S01]  /*0400*/  LEA.HI.X.SX32 R19, R14, R3, 0x1, P0 ;  /* 0x000000030e137211 */ /* 0x000fe200000f0eff */
[----:B------:R-:W-:Y:S01]  /*0410*/  IMAD R32, R17, 0x4, R30 ;  /* 0x0000000411207824 */ /* 0x000fe200078e021e */
[-C--:B-----5:R-:W-:Y:S01]  /*0420*/  LEA R20, P0, R16, R5.reuse, 0x1 ;  /* 0x0000000510147211 */ /* 0x0a0fe200078008ff */
[----:B------:R5:W4:Y:S01]  /*0430*/  LDG.E.U16 R12, desc[UR60][R26.64] ;  /* 0x0000003c1a0c7981 */ /* 0x000b22000c1e1500 */
[----:B-1----:R-:W-:-:S02]  /*0440*/  LEA R22, P1, R30, R5, 0x1 ;  /* 0x000000051e167211 */ /* 0x002fc400078208ff */
[-C--:B------:R-:W-:Y:S01]  /*0450*/  LEA.HI.X.SX32 R21, R16, R3.reuse, 0x1, P0 ;  /* 0x0000000310157211 */ /* 0x080fe200000f0eff */
[----:B------:R1:W4:Y:S01]  /*0460*/  LDG.E.U16 R13, desc[UR60][R28.64] ;  /* 0x0000003c1c0d7981 */ /* 0x000322000c1e1500 */
[----:B------:R-:W-:Y:S01]  /*0470*/  LEA.HI.X.SX32 R23, R30, R3, 0x1, P1 ;  /* 0x000000031e177211 */ /* 0x000fe200008f0eff */
[C---:B------:R-:W-:Y:S01]  /*0480*/  IMAD R30, R17.reuse, 0x4, R32 ;  /* 0x00000004111e7824 */ /* 0x040fe200078e0220 */
[C---:B0-----:R-:W-:Y:S01]  /*0490*/  LEA R24, P0, R32.reuse, R5, 0x1 ;  /* 0x0000000520187211 */ /* 0x041fe200078008ff */
[----:B------:R-:W4:Y:S03]  /*04a0*/  LDG.E.U16 R14, desc[UR60][R18.64] ;  /* 0x0000003c120e7981 */ /* 0x000f26000c1e1500 */
[----:B------:R-:W-:Y:S01]  /*04b0*/  LEA.HI.X.SX32 R25, R32, R3, 0x1, P0 ;  /* 0x0000000320197211 */ /* 0x000fe200000f0eff */
[C---:B------:R-:W-:Y:S01]  /*04c0*/  IMAD R32, R17.reuse, 0x4, R30 ;  /* 0x0000000411207824 */ /* 0x040fe200078e021e */
[C---:B-----5:R-:W-:Y:S01]  /*04d0*/  LEA R26, P0, R30.reuse, R5, 0x1 ;  /* 0x000000051e1a7211 */ /* 0x060fe200078008ff */
[----:B------:R0:W5:Y:S02]  /*04e0*/  LDG.E.U16 R16, desc[UR60][R22.64] ;  /* 0x0000003c16107981 */ /* 0x000164000c1e1500 */
[C---:B------:R-:W-:Y:S01]  /*04f0*/  IMAD R34, R17.reuse, 0x4, R32 ;  /* 0x0000000411227824 */ /* 0x040fe200078e0220 */
[----:B------:R-:W-:Y:S01]  /*0500*/  LEA.HI.X.SX32 R27, R30, R3, 0x1, P0 ;  /* 0x000000031e1b7211 */ /* 0x000fe200000f0eff */
[----:B------:R0:W5:Y:S02]  /*0510*/  LDG.E.U16 R18, desc[UR60][R24.64] ;  /* 0x0000003c18127981 */ /* 0x000164000c1e1500 */
[C---:B------:R-:W-:Y:S01]  /*0520*/  IMAD R36, R17.reuse, 0x4, R34 ;  /* 0x0000000411247824 */ /* 0x040fe200078e0222 */
[C---:B-1----:R-:W-:Y:S01]  /*0530*/  LEA R28, P0, R32.reuse, R5, 0x1 ;  /* 0x00000005201c7211 */ /* 0x042fe200078008ff */
[----:B------:R1:W5:Y:S02]  /*0540*/  LDG.E.U16 R19, desc[UR60][R26.64] ;  /* 0x0000003c1a137981 */ /* 0x000364000c1e1500 */
[C---:B0-----:R-:W-:Y:S01]  /*0550*/  IMAD R22, R17.reuse, 0x4, R36 ;  /* 0x0000000411167824 */ /* 0x041fe200078e0224 */
[----:B------:R-:W-:Y:S01]  /*0560*/  LEA.HI.X.SX32 R29, R32, R3, 0x1, P0 ;  /* 0x00000003201d7211 */ /* 0x000fe200000f0eff */
[----:B------:R-:W5:Y:S01]  /*0570*/  LDG.E.U16 R15, desc[UR60][R20.64] ;  /* 0x0000003c140f7981 */ /* 0x000f62000c1e1500 */
[-C--:B------:R-:W-:Y:S01]  /*0580*/  LEA R30, P1, R34, R5.reuse, 0x1 ;  /* 0x00000005221e7211 */ /* 0x080fe200078208ff */
[----:B------:R-:W-:Y:S01]  /*0590*/  IMAD R24, R17, 0x4, R22 ;  /* 0x0000000411187824 */ /* 0x000fe200078e0216 */
[----:B------:R-:W-:-:S02]  /*05a0*/  LEA R32, P0, R36, R5, 0x1 ;  /* 0x0000000524207211 */ /* 0x000fc400078008ff */
[-C--:B------:R-:W-:Y:S01]  /*05b0*/  LEA.HI.X.SX32 R31, R34, R3.reuse, 0x1, P1 ;  /* 0x00000003221f7211 */ /* 0x080fe200008f0eff */
[C---:B------:R-:W-:Y:S01]  /*05c0*/  IMAD R40, R17.reuse, 0x4, R24 ;  /* 0x0000000411287824 */ /* 0x040fe200078e0218 */
[----:B------:R-:W-:Y:S02]  /*05d0*/  LEA.HI.X.SX32 R33, R36, R3, 0x1, P0 ;  /* 0x0000000324217211 */ /* 0x000fe400000f0eff */
[-C--:B------:R-:W-:Y:S01]  /*05e0*/  LEA R34, P0, R22, R5.reuse, 0x1 ;  /* 0x0000000516227211 */ /* 0x080fe200078008ff */
[----:B-1----:R-:W-:Y:S01]  /*05f0*/  IMAD R26, R17, 0x4, R40 ;  /* 0x00000004111a7824 */ /* 0x002fe200078e0228 */
[----:B------:R-:W-:Y:S01]  /*0600*/  LEA R38, P1, R40, R5, 0x1 ;  /* 0x0000000528267211 */ /* 0x000fe200078208ff */
[----:B------:R0:W5:Y:S01]  /*0610*/  LDG.E.U16 R20, desc[UR60][R28.64] ;  /* 0x0000003c1c147981 */ /* 0x000162000c1e1500 */
[----:B------:R-:W-:Y:S02]  /*0620*/  LEA.HI.X.SX32 R35, R22, R3, 0x1, P0 ;  /* 0x0000000316237211 */ /* 0x000fe400000f0eff */
[----:B------:R-:W-:Y:S01]  /*0630*/  LEA R36, P0, R24, R5, 0x1 ;  /* 0x0000000518247211 */ /* 0x000fe200078008ff */
[----:B------:R1:W5:Y:S01]  /*0640*/  LDG.E.U16 R21, desc[UR60][R30.64] ;  /* 0x0000003c1e157981 */ /* 0x000362000c1e1500 */
[----:B------:R-:W-:-:S02]  /*0650*/  LEA.HI.X.SX32 R39, R40, R3, 0x1, P1 ;  /* 0x0000000328277211 */ /* 0x000fc400008f0eff */
[----:B------:R-:W-:Y:S01]  /*0660*/  LEA.HI.X.SX32 R37, R24, R3, 0x1, P0 ;  /* 0x0000000318257211 */ /* 0x000fe200000f0eff */
[----:B------:R1:W5:Y:S01]  /*0670*/  LDG.E.U16 R22, desc[UR60][R32.64] ;  /* 0x0000003c20167981 */ /* 0x000362000c1e1500 */
[C---:B------:R-:W-:Y:S01]  /*0680*/  LEA R40, P0, R26.reuse, R5, 0x1 ;  /* 0x000000051a287211 */ /* 0x040fe200078008ff */
[C---:B0-----:R-:W-:Y:S02]  /*0690*/  IMAD R28, R17.reuse, 0x4, R26 ;  /* 0x00000004111c7824 */ /* 0x041fe400078e021a */
[----:B------:R0:W5:Y:S01]  /*06a0*/  LDG.E.U16 R24, desc[UR60][R36.64] ;  /* 0x0000003c24187981 */ /* 0x000162000c1e1500 */
[----:B------:R-:W-:Y:S01]  /*06b0*/  LEA.HI.X.SX32 R41, R26, R3, 0x1, P0 ;  /* 0x000000031a297211 */ /* 0x000fe200000f0eff */
[C---:B------:R-:W-:Y:S01]  /*06c0*/  IMAD R42, R17.reuse, 0x4, R28 ;  /* 0x00000004112a7824 */ /* 0x040fe200078e021c */
[C---:B-1----:R-:W-:Y:S01]  /*06d0*/  LEA R30, P0, R28.reuse, R5, 0x1 ;  /* 0x000000051c1e7211 */ /* 0x042fe200078008ff */
[----:B------:R1:W5:Y:S03]  /*06e0*/  LDG.E.U16 R23, desc[UR60][R34.64] ;  /* 0x0000003c22177981 */ /* 0x000366000c1e1500 */
[----:B------:R-:W-:Y:S01]  /*06f0*/  LEA.HI.X.SX32 R31, R28, R3, 0x1, P0 ;  /* 0x000000031c1f7211 */ /* 0x000fe200000f0eff */
[C---:B------:R-:W-:Y:S01]  /*0700*/  IMAD R28, R17.reuse, 0x4, R42 ;  /* 0x00000004111c7824 */ /* 0x040fe200078e022a */
[C---:B------:R-:W-:Y:S01]  /*0710*/  LEA R32, P0, R42.reuse, R5, 0x1 ;  /* 0x000000052a207211 */ /* 0x040fe200078008ff */
[----:B------:R1:W5:Y:S02]  /*0720*/  LDG.E.U16 R25, desc[UR60][R38.64] ;  /* 0x0000003c26197981 */ /* 0x000364000c1e1500 */
[C---:B------:R-:W-:Y:S01]  /*0730*/  IMAD R44, R17.reuse, 0x4, R28 ;  /* 0x00000004112c7824 */ /* 0x040fe200078e021c */
[----:B------:R-:W-:Y:S01]  /*0740*/  LEA.HI.X.SX32 R33, R42, R3, 0x1, P0 ;  /* 0x000000032a217211 */ /* 0x000fe200000f0eff */
[----:B------:R1:W5:Y:S02]  /*0750*/  LDG.E.U16 R26, desc[UR60][R40.64] ;  /* 0x0000003c281a7981 */ /* 0x000364000c1e1500 */
[C---:B------:R-:W-:Y:S01]  /*0760*/  IMAD R42, R17.reuse, 0x4, R44 ;  /* 0x00000004112a7824 */ /* 0x040fe200078e022c */
[C---:B0-----:R-:W-:Y:S01]  /*0770*/  LEA R36, P0, R44.reuse, R5, 0x1 ;  /* 0x000000052c247211 */ /* 0x041fe200078008ff */
[----:B------:R-:W5:Y:S03]  /*0780*/  LDG.E.U16 R27, desc[UR60][R30.64] ;  /* 0x0000003c1e1b7981 */ /* 0x000f66000c1e1500 */
[----:B------:R-:W-:Y:S01]  /*0790*/  LEA.HI.X.SX32 R37, R44, R3, 0x1, P0 ;  /* 0x000000032c257211 */ /* 0x000fe200000f0eff */
[----:B------:R-:W-:Y:S01]  /*07a0*/  IMAD R44, R17, 0x4, R42 ;  /* 0x00000004112c7824 */ /* 0x000fe200078e022a */
[----:B-1----:R-:W-:-:S02]  /*07b0*/  LEA R34, P1, R28, R5, 0x1 ;  /* 0x000000051c227211 */ /* 0x002fc400078208ff */
[----:B------:R-:W-:Y:S01]  /*07c0*/  LEA R38, P0, R42, R5, 0x1 ;  /* 0x000000052a267211 */ /* 0x000fe200078008ff */
[C---:B------:R-:W-:Y:S01]  /*07d0*/  IMAD R46, R17.reuse, 0x4, R44 ;  /* 0x00000004112e7824 */ /* 0x040fe200078e022c */
[-C--:B------:R-:W-:Y:S01]  /*07e0*/  LEA.HI.X.SX32 R35, R28, R3.reuse, 0x1, P1 ;  /* 0x000000031c237211 */ /* 0x080fe200008f0eff */
[----:B------:R-:W5:Y:S01]  /*07f0*/  LDG.E.U16 R30, desc[UR60][R36.64] ;  /* 0x0000003c241e7981 */ /* 0x000f62000c1e1500 */
[----:B------:R-:W-:Y:S01]  /*0800*/  LEA.HI.X.SX32 R39, R42, R3, 0x1, P0 ;  /* 0x000000032a277211 */ /* 0x000fe200000f0eff */
[----:B------:R-:W-:Y:S01]  /*0810*/  IMAD R48, R17, 0x4, R46 ;  /* 0x0000000411307824 */ /* 0x000fe200078e022e */
[-C--:B------:R-:W-:Y:S01]  /*0820*/  LEA R40, P0, R44, R5.reuse, 0x1 ;  /* 0x000000052c287211 */ /* 0x080fe200078008ff */
[----:B------:R0:W5:Y:S01]  /*0830*/  LDG.E.U16 R29, desc[UR60][R34.64] ;  /* 0x0000003c221d7981 */ /* 0x000162000c1e1500 */
[----:B------:R-:W-:Y:S02]  /*0840*/  LEA R42, P1, R46, R5, 0x1 ;  /* 0x000000052e2a7211 */ /* 0x000fe400078208ff */
[----:B------:R-:W-:Y:S01]  /*0850*/  LEA.HI.X.SX32 R41, R44, R3, 0x1, P0 ;  /* 0x000000032c297211 */ /* 0x000fe200000f0eff */
[----:B------:R1:W5:Y:S01]  /*0860*/  LDG.E.U16 R31, desc[UR60][R38.64] ;  /* 0x0000003c261f7981 */ /* 0x000362000c1e1500 */
[----:B------:R-:W-:-:S03]  /*0870*/  LEA R44, P0, R48, R5, 0x1 ;  /* 0x00000005302c7211 */ /* 0x000fc600078008ff */
[----:B------:R-:W5:Y:S01]  /*0880*/  LDG.E.U16 R28, desc[UR60][R32.64] ;  /* 0x0000003c201c7981 */ /* 0x000f62000c1e1500 */
[----:B0-----:R-:W-:Y:S01]  /*0890*/  IMAD R34, R17, 0x4, R48 ;  /* 0x0000000411227824 */ /* 0x001fe200078e0230 */
[----:B------:R-:W-:-:S03]  /*08a0*/  LEA.HI.X.SX32 R43, R46, R3, 0x1, P1 ;  /* 0x000000032e2b7211 */ /* 0x000fc600008f0eff */
[C---:B------:R-:W-:Y:S01]  /*08b0*/  IMAD R36, R17.reuse, 0x4, R34 ;  /* 0x0000000411247824 */ /* 0x040fe200078e0222 */
[----:B------:R-:W-:Y:S02]  /*08c0*/  LEA.HI.X.SX32 R45, R48, R3, 0x1, P0 ;  /* 0x00000003302d7211 */ /* 0x000fe400000f0eff */
[C---:B------:R-:W-:Y:S01]  /*08d0*/  LEA R46, P0, R34.reuse, R5, 0x1 ;  /* 0x00000005222e7211 */ /* 0x040fe200078008ff */
[C---:B------:R-:W-:Y:S01]  /*08e0*/  IMAD R52, R17.reuse, 0x4, R36 ;  /* 0x0000000411347824 */ /* 0x040fe200078e0224 */
[----:B------:R0:W5:Y:S02]  /*08f0*/  LDG.E.U16 R32, desc[UR60][R40.64] ;  /* 0x0000003c28207981 */ /* 0x000164000c1e1500 */
[----:B------:R-:W-:Y:S01]  /*0900*/  LEA.HI.X.SX32 R47, R34, R3, 0x1, P0 ;  /* 0x00000003222f7211 */ /* 0x000fe200000f0eff */
[----:B-1----:R-:W-:Y:S01]  /*0910*/  IMAD R38, R17, 0x4, R52 ;  /* 0x0000000411267824 */ /* 0x002fe200078e0234 */
[-C--:B------:R-:W-:Y:S01]  /*0920*/  LEA R48, P0, R36, R5.reuse, 0x1 ;  /* 0x0000000524307211 */ /* 0x080fe200078008ff */
[----:B------:R1:W5:Y:S01]  /*0930*/  LDG.E.U16 R33, desc[UR60][R42.64] ;  /* 0x0000003c2a217981 */ /* 0x000362000c1e1500 */
[----:B------:R-:W-:-:S02]  /*0940*/  LEA R50, P1, R52, R5, 0x1 ;  /* 0x0000000534327211 */ /* 0x000fc400078208ff */
[-C--:B------:R-:W-:Y:S01]  /*0950*/  LEA.HI.X.SX32 R49, R36, R3.reuse, 0x1, P0 ;  /* 0x0000000324317211 */ /* 0x080fe200000f0eff */
[----:B------:R1:W5:Y:S01]  /*0960*/  LDG.E.U16 R34, desc[UR60][R44.64] ;  /* 0x0000003c2c227981 */ /* 0x000362000c1e1500 */
[----:B------:R-:W-:Y:S01]  /*0970*/  LEA.HI.X.SX32 R51, R52, R3, 0x1, P1 ;  /* 0x0000000334337211 */ /* 0x000fe200008f0eff */
[C---:B0-----:R-:W-:Y:S01]  /*0980*/  IMAD R40, R17.reuse, 0x4, R38 ;  /* 0x0000000411287824 */ /* 0x041fe200078e0226 */
[C---:B------:R-:W-:Y:S01]  /*0990*/  LEA R52, P0, R38.reuse, R5, 0x1 ;  /* 0x0000000526347211 */ /* 0x040fe200078008ff */
[----:B------:R0:W5:Y:S03]  /*09a0*/  LDG.E.U16 R36, desc[UR60][R48.64] ;  /* 0x0000003c30247981 */ /* 0x000166000c1e1500 */
        /* <DEDUP_REMOVED lines=102> */
[C---:B--2---:R-:W-:Y:S01]  /*1010*/  LEA R68, P0, R78.reuse, R5, 0x1 ;  /* 0x000000054e447211 */ /* 0x044fe200078008ff */
        /* <DEDUP_REMOVED lines=8> */
[----:B------:R-:W-:-:S04]  /*10a0*/  IMAD R80, R17, 0x4, R78 ;  /* 0x0000000411507824 */ /* 0x000fc800078e024e */
[C---:B------:R-:W-:Y:S01]  /*10b0*/  IMAD R82, R17.reuse, 0x4, R80 ;  /* 0x0000000411527824 */ /* 0x040fe200078e0250 */
[C---:B-1----:R-:W-:Y:S01]  /*10c0*/  LEA R74, P0, R78.reuse, R5, 0x1 ;  /* 0x000000054e4a7211 */ /* 0x042fe200078008ff */
[----:B------:R0:W5:Y:S02]  /*10d0*/  LDG.E.U16 R66, desc[UR60][R72.64] ;  /* 0x0000003c48427981 */ /* 0x000164000c1e1500 */
[----:B------:R-:W-:Y:S01]  /*10e0*/  IMAD R84, R17, 0x4, R82 ;  /* 0x0000000411547824 */ /* 0x000fe200078e0252 */
[----:B------:R-:W-:-:S03]  /*10f0*/  LEA.HI.X.SX32 R75, R78, R3, 0x1, P0 ;  /* 0x000000034e4b7211 */ /* 0x000fc600000f0eff */
[C---:B------:R-:W-:Y:S01]  /*1100*/  IMAD R86, R17.reuse, 0x4, R84 ;  /* 0x0000000411567824 */ /* 0x040fe200078e0254 */
[-C--:B--2---:R-:W-:Y:S01]  /*1110*/  LEA R70, P1, R64, R5.reuse, 0x1 ;  /* 0x0000000540467211 */ /* 0x084fe200078208ff */
[----:B------:R1:W2:Y:S01]  /*1120*/  LDG.E.U16 R67, desc[UR60][R74.64] ;  /* 0x0000003c4a437981 */ /* 0x0002a2000c1e1500 */
[----:B---3--:R-:W-:Y:S01]  /*1130*/  LEA R76, P0, R80, R5, 0x1 ;  /* 0x00000005504c7211 */ /* 0x008fe200078008ff */
[C---:B------:R-:W-:Y:S01]  /*1140*/  IMAD R88, R17.reuse, 0x4, R86 ;  /* 0x0000000411587824 */ /* 0x040fe200078e0256 */
[-C--:B------:R-:W-:Y:S02]  /*1150*/  LEA.HI.X.SX32 R71, R64, R3.reuse, 0x1, P1 ;  /* 0x0000000340477211 */ /* 0x080fe400008f0eff */
[----:B------:R-:W-:Y:S01]  /*1160*/  LEA.HI.X.SX32 R77, R80, R3, 0x1, P0 ;  /* 0x00000003504d7211 */ /* 0x000fe200000f0eff */
[C---:B0-----:R-:W-:Y:S01]  /*1170*/  IMAD R72, R17.reuse, 0x4, R88 ;  /* 0x0000000411487824 */ /* 0x041fe200078e0258 */
[-C--:B------:R-:W-:Y:S01]  /*1180*/  LEA R78, P1, R82, R5.reuse, 0x1 ;  /* 0x00000005524e7211 */ /* 0x080fe200078208ff */
[----:B------:R-:W3:Y:S01]  /*1190*/  LDG.E.U16 R64, desc[UR60][R68.64] ;  /* 0x0000003c44407981 */ /* 0x000ee2000c1e1500 */
[----:B------:R-:W-:Y:S01]  /*11a0*/  LEA R80, P0, R84, R5, 0x1 ;  /* 0x0000000554507211 */ /* 0x000fe200078008ff */
[----:B------:R-:W-:Y:S01]  /*11b0*/  IMAD R90, R17, 0x4, R72 ;  /* 0x00000004115a7824 */ /* 0x000fe200078e0248 */
[-C--:B------:R-:W-:Y:S01]  /*11c0*/  LEA.HI.X.SX32 R79, R82, R3.reuse, 0x1, P1 ;  /* 0x00000003524f7211 */ /* 0x080fe200008f0eff */
[----:B------:R-:W2:Y:S01]  /*11d0*/  LDG.E.U16 R65, desc[UR60][R70.64] ;  /* 0x0000003c46417981 */ /* 0x000ea2000c1e1500 */
[----:B------:R-:W-:-:S02]  /*11e0*/  LEA.HI.X.SX32 R81, R84, R3, 0x1, P0 ;  /* 0x0000000354517211 */ /* 0x000fc400000f0eff */
[C---:B------:R-:W-:Y:S01]  /*11f0*/  LEA R82, P0, R86.reuse, R5, 0x1 ;  /* 0x0000000556527211 */ /* 0x040fe200078008ff */
[C---:B-1----:R-:W-:Y:S01]  /*1200*/  IMAD R74, R17.reuse, 0x4, R90 ;  /* 0x00000004114a7824 */ /* 0x042fe200078e025a */
[----:B------:R0:W3:Y:S02]  /*1210*/  LDG.E.U16 R68, desc[UR60][R76.64] ;  /* 0x0000003c4c447981 */ /* 0x0000e4000c1e1500 */
[----:B------:R-:W-:Y:S02]  /*1220*/  LEA.HI.X.SX32 R83, R86, R3, 0x1, P0 ;  /* 0x0000000356537211 */ /* 0x000fe400000f0eff */
[C---:B------:R-:W-:Y:S01]  /*1230*/  LEA R84, P0, R88.reuse, R5, 0x1 ;  /* 0x0000000558547211 */ /* 0x040fe200078008ff */
[----:B------:R1:W3:Y:S03]  /*1240*/  LDG.E.U16 R69, desc[UR60][R78.64] ;  /* 0x0000003c4e457981 */ /* 0x0002e6000c1e1500 */
[----:B------:R-:W-:Y:S01]  /*1250*/  LEA.HI.X.SX32 R85, R88, R3, 0x1, P0 ;  /* 0x0000000358557211 */ /* 0x000fe200000f0eff */
[----:B------:R4:W3:Y:S01]  /*1260*/  LDG.E.U16 R70, desc[UR60][R80.64] ;  /* 0x0000003c50467981 */ /* 0x0008e2000c1e1500 */
[----:B0-----:R-:W-:Y:S01]  /*1270*/  IMAD R76, R17, 0x4, R74 ;  /* 0x00000004114c7824 */ /* 0x001fe200078e024a */
[----:B------:R-:W-:-:S02]  /*1280*/  LEA R86, P1, R72, R5, 0x1 ;  /* 0x0000000548567211 */ /* 0x000fc400078208ff */
[----:B------:R0:W3:Y:S01]  /*1290*/  LDG.E.U16 R71, desc[UR60][R82.64] ;  /* 0x0000003c52477981 */ /* 0x0000e2000c1e1500 */
[----:B------:R-:W-:Y:S01]  /*12a0*/  IMAD R88, R17, 0x4, R76 ;  /* 0x0000000411587824 */ /* 0x000fe200078e024c */
[----:B-1----:R-:W-:-:S03]  /*12b0*/  LEA R78, P0, R90, R5, 0x1 ;  /* 0x000000055a4e7211 */ /* 0x002fc600078008ff */
[----:B------:R-:W-:Y:S01]  /*12c0*/  IMAD R92, R17, 0x4, R88 ;  /* 0x00000004115c7824 */ /* 0x000fe200078e0258 */
[----:B------:R-:W-:-:S03]  /*12d0*/  LEA.HI.X.SX32 R79, R90, R3, 0x1, P0 ;  /* 0x000000035a4f7211 */ /* 0x000fc600000f0eff */
[----:B------:R-:W-:-:S04]  /*12e0*/  IMAD R90, R17, 0x4, R92 ;  /* 0x00000004115a7824 */ /* 0x000fc800078e025c */
[----:B------:R-:W-:-:S04]  /*12f0*/  IMAD R94, R17, 0x4, R90 ;  /* 0x00000004115e7824 */ /* 0x000fc800078e025a */
[----:B------:R-:W-:-:S04]  /*1300*/  IMAD R96, R17, 0x4, R94 ;  /* 0x0000000411607824 */ /* 0x000fc800078e025e */
[----:B------:R-:W-:Y:S01]  /*1310*/  IMAD R98, R17, 0x4, R96 ;  /* 0x0000000411627824 */ /* 0x000fe200078e0260 */
[----:B----4-:R-:W-:-:S03]  /*1320*/  LEA R80, P0, R74, R5, 0x1 ;  /* 0x000000054a507211 */ /* 0x010fc600078008ff */
[C---:B------:R-:W-:Y:S01]  /*1330*/  IMAD R100, R17.reuse, 0x4, R98 ;  /* 0x0000000411647824 */ /* 0x040fe200078e0262 */
[-C--:B------:R-:W-:Y:S02]  /*1340*/  LEA.HI.X.SX32 R87, R72, R3.reuse, 0x1, P1 ;  /* 0x0000000348577211 */ /* 0x080fe400008f0eff */
[----:B------:R-:W-:Y:S01]  /*1350*/  LEA.HI.X.SX32 R81, R74, R3, 0x1, P0 ;  /* 0x000000034a517211 */ /* 0x000fe200000f0eff */
[C---:B------:R-:W-:Y:S01]  /*1360*/  IMAD R102, R17.reuse, 0x4, R100 ;  /* 0x0000000411667824 */ /* 0x040fe200078e0264 */
[C---:B0-----:R-:W-:Y:S01]  /*1370*/  LEA R82, P0, R76.reuse, R5, 0x1 ;  /* 0x000000054c527211 */ /* 0x041fe200078008ff */
[----:B------:R0:W4:Y:S02]  /*1380*/  LDG.E.U16 R72, desc[UR60][R84.64] ;  /* 0x0000003c54487981 */ /* 0x000124000c1e1500 */
[C---:B------:R-:W-:Y:S01]  /*1390*/  IMAD R104, R17.reuse, 0x4, R102 ;  /* 0x0000000411687824 */ /* 0x040fe200078e0266 */
[----:B------:R-:W-:Y:S01]  /*13a0*/  LEA.HI.X.SX32 R83, R76, R3, 0x1, P0 ;  /* 0x000000034c537211 */ /* 0x000fe200000f0eff */
[----:B------:R1:W4:Y:S02]  /*13b0*/  LDG.E.U16 R73, desc[UR60][R86.64] ;  /* 0x0000003c56497981 */ /* 0x000324000c1e1500 */
[----:B------:R-:W-:-:S02]  /*13c0*/  IMAD R106, R17, 0x4, R104 ;  /* 0x00000004116a7824 */ /* 0x000fc400078e0268 */
[----:B------:R-:W4:Y:S01]  /*13d0*/  LDG.E.U16 R74, desc[UR60][R78.64] ;  /* 0x0000003c4e4a7981 */ /* 0x000f22000c1e1500 */
[----:B0-----:R-:W-:-:S03]  /*13e0*/  LEA R84, P1, R88, R5, 0x1 ;  /* 0x0000000558547211 */ /* 0x001fc600078208ff */
[----:B------:R-:W4:Y:S01]  /*13f0*/  LDG.E.U16 R75, desc[UR60][R80.64] ;  /* 0x0000003c504b7981 */ /* 0x000f22000c1e1500 */
[----:B-1----:R-:W-:Y:S02]  /*1400*/  LEA R86, P0, R92, R5, 0x1 ;  /* 0x000000055c567211 */ /* 0x002fe400078008ff */
[-C--:B------:R-:W-:Y:S01]  /*1410*/  LEA.HI.X.SX32 R85, R88, R3.reuse, 0x1, P1 ;  /* 0x0000000358557211 */ /* 0x080fe200008f0eff */
[----:B------:R-:W4:Y:S01]  /*1420*/  LDG.E.U16 R76, desc[UR60][R82.64] ;  /* 0x0000003c524c7981 */ /* 0x000f22000c1e1500 */
[----:B------:R-:W-:Y:S01]  /*1430*/  LEA.HI.X.SX32 R87, R92, R3, 0x1, P0 ;  /* 0x000000035c577211 */ /* 0x000fe200000f0eff */
[C---:B------:R-:W-:Y:S01]  /*1440*/  IMAD R108, R17.reuse, 0x4, R106 ;  /* 0x00000004116c7824 */ /* 0x040fe200078e026a */
[-C--:B------:R-:W-:Y:S01]  /*1450*/  LEA R92, P1, R96, R5.reuse, 0x1 ;  /* 0x00000005605c7211 */ /* 0x080fe200078208ff */
[----:B------:R0:W4:Y:S01]  /*1460*/  LDG.E.U16 R77, desc[UR60][R84.64] ;  /* 0x0000003c544d7981 */ /* 0x000122000c1e1500 */
[----:B------:R-:W-:Y:S02]  /*1470*/  LEA R88, P0, R90, R5, 0x1 ;  /* 0x000000055a587211 */ /* 0x000fe400078008ff */
[-C--:B------:R-:W-:Y:S01]  /*1480*/  LEA.HI.X.SX32 R93, R96, R3.reuse, 0x1, P1 ;  /* 0x00000003605d7211 */ /* 0x080fe200008f0eff */
[C---:B------:R-:W-:Y:S01]  /*1490*/  IMAD R96, R17.reuse, 0x4, R108 ;  /* 0x0000000411607824 */ /* 0x040fe200078e026c */
[----:B------:R-:W-:Y:S01]  /*14a0*/  LEA.HI.X.SX32 R89, R90, R3, 0x1, P0 ;  /* 0x000000035a597211 */ /* 0x000fe200000f0eff */
[----:B------:R1:W4:Y:S01]  /*14b0*/  LDG.E.U16 R78, desc[UR60][R86.64] ;  /* 0x0000003c564e7981 */ /* 0x000322000c1e1500 */
[----:B------:R-:W-:Y:S01]  /*14c0*/  LEA R90, P0, R94, R5, 0x1 ;  /* 0x000000055e5a7211 */ /* 0x000fe200078008ff */
[----:B------:R-:W-:-:S02]  /*14d0*/  IMAD R110, R17, 0x4, R96 ;  /* 0x00000004116e7824 */ /* 0x000fc400078e0260 */
[----:B------:R1:W4:Y:S01]  /*14e0*/  LDG.E.U16 R79, desc[UR60][R88.64] ;  /* 0x0000003c584f7981 */ /* 0x000322000c1e1500 */
[----:B------:R-:W-:Y:S01]  /*14f0*/  LEA.HI.X.SX32 R91, R94, R3, 0x1, P0 ;  /* 0x000000035e5b7211 */ /* 0x000fe200000f0eff */
[C---:B------:R-:W-:Y:S01]  /*1500*/  IMAD R112, R17.reuse, 0x4, R110 ;  /* 0x0000000411707824 */ /* 0x040fe200078e026e */
[C---:B0-----:R-:W-:Y:S01]  /*1510*/  LEA R84, P0, R98.reuse, R5, 0x1 ;  /* 0x0000000562547211 */ /* 0x041fe200078008ff */
[----:B------:R-:W4:Y:S02]  /*1520*/  LDG.E.U16 R81, desc[UR60][R92.64] ;  /* 0x0000003c5c517981 */ /* 0x000f24000c1e1500 */
[C---:B------:R-:W-:Y:S01]  /*1530*/  IMAD R114, R17.reuse, 0x4, R112 ;  /* 0x0000000411727824 */ /* 0x040fe200078e0270 */
[----:B------:R-:W-:Y:S01]  /*1540*/  LEA.HI.X.SX32 R85, R98, R3, 0x1, P0 ;  /* 0x0000000362557211 */ /* 0x000fe200000f0eff */
[----:B------:R0:W4:Y:S01]  /*1550*/  LDG.E.U16 R80, desc[UR60][R90.64] ;  /* 0x0000003c5a507981 */ /* 0x000122000c1e1500 */
[-C--:B-1----:R-:W-:Y:S01]  /*1560*/  LEA R86, P0, R100, R5.reuse, 0x1 ;  /* 0x0000000564567211 */ /* 0x082fe200078008ff */
[----:B------:R-:W-:Y:S01]  /*1570*/  IMAD R116, R17, 0x4, R114 ;  /* 0x0000000411747824 */ /* 0x000fe200078e0272 */
[----:B------:R-:W-:Y:S01]  /*1580*/  LEA R94, P1, R104, R5, 0x1 ;  /* 0x00000005685e7211 */ /* 0x000fe200078208ff */
[----:B------:R1:W4:Y:S01]  /*1590*/  LDG.E.U16 R82, desc[UR60][R84.64] ;  /* 0x0000003c54527981 */ /* 0x000322000c1e1500 */
[----:B------:R-:W-:-:S02]  /*15a0*/  LEA.HI.X.SX32 R87, R100, R3, 0x1, P0 ;  /* 0x0000000364577211 */ /* 0x000fc400000f0eff */
[----:B------:R-:W-:Y:S01]  /*15b0*/  LEA.HI.X.SX32 R95, R104, R3, 0x1, P1 ;  /* 0x00000003685f7211 */ /* 0x000fe200008f0eff */
[C---:B------:R-:W-:Y:S01]  /*15c0*/  IMAD R104, R17.reuse, 0x4, R116 ;  /* 0x0000000411687824 */ /* 0x040fe200078e0274 */
[C---:B------:R-:W-:Y:S01]  /*15d0*/  LEA R88, P0, R102.reuse, R5, 0x1 ;  /* 0x0000000566587211 */ /* 0x040fe200078008ff */
[----:B------:R1:W4:Y:S02]  /*15e0*/  LDG.E.U16 R83, desc[UR60][R86.64] ;  /* 0x0000003c56537981 */ /* 0x000324000c1e1500 */
[C---:B------:R-:W-:Y:S01]  /*15f0*/  IMAD R118, R17.reuse, 0x4, R104 ;  /* 0x0000000411767824 */ /* 0x040fe200078e0268 */
[----:B------:R-:W-:Y:S01]  /*1600*/  LEA.HI.X.SX32 R89, R102, R3, 0x1, P0 ;  /* 0x0000000366597211 */ /* 0x000fe200000f0eff */
[----:B------:R-:W4:Y:S01]  /*1610*/  LDG.E.U16 R99, desc[UR60][R94.64] ;  /* 0x0000003c5e637981 */ /* 0x000f22000c1e1500 */
[C---:B0-----:R-:W-:Y:S01]  /*1620*/  LEA R90, P0, R106.reuse, R5, 0x1 ;  /* 0x000000056a5a7211 */ /* 0x041fe200078008ff */
[----:B------:R-:W-:Y:S02]  /*1630*/  IMAD R120, R17, 0x4, R118 ;  /* 0x0000000411787824 */ /* 0x000fe400078e0276 */
[----:B------:R0:W4:Y:S01]  /*1640*/  LDG.E.U16 R98, desc[UR60][R88.64] ;  /* 0x0000003c58627981 */ /* 0x000122000c1e1500 */
[----:B------:R-:W-:-:S02]  /*1650*/  LEA.HI.X.SX32 R91, R106, R3, 0x1, P0 ;  /* 0x000000036a5b7211 */ /* 0x000fc400000f0eff */
[C---:B-1----:R-:W-:Y:S01]  /*1660*/  LEA R84, P0, R108.reuse, R5, 0x1 ;  /* 0x000000056c547211 */ /* 0x042fe200078008ff */
[C---:B------:R-:W-:Y:S02]  /*1670*/  IMAD R122, R17.reuse, 0x4, R120 ;  /* 0x00000004117a7824 */ /* 0x040fe400078e0278 */
[----:B------:R1:W4:Y:S01]  /*1680*/  LDG.E.U16 R100, desc[UR60][R90.64] ;  /* 0x0000003c5a647981 */ /* 0x000322000c1e1500 */
[----:B------:R-:W-:Y:S01]  /*1690*/  LEA.HI.X.SX32 R85, R108, R3, 0x1, P0 ;  /* 0x000000036c557211 */ /* 0x000fe200000f0eff */
[C---:B------:R-:W-:Y:S01]  /*16a0*/  IMAD R124, R17.reuse, 0x4, R122 ;  /* 0x00000004117c7824 */ /* 0x040fe200078e027a */
[-C--:B------:R-:W-:Y:S02]  /*16b0*/  LEA R86, P0, R96, R5.reuse, 0x1 ;  /* 0x0000000560567211 */ /* 0x080fe400078008ff */
[----:B0-----:R-:W-:Y:S01]  /*16c0*/  LEA R88, P1, R110, R5, 0x1 ;  /* 0x000000056e587211 */ /* 0x001fe200078208ff */
[----:B------:R0:W4:Y:S01]  /*16d0*/  LDG.E.U16 R101, desc[UR60][R84.64] ;  /* 0x0000003c54657981 */ /* 0x000122000c1e1500 */
[----:B------:R-:W-:Y:S01]  /*16e0*/  LEA.HI.X.SX32 R87, R96, R3, 0x1, P0 ;  /* 0x0000000360577211 */ /* 0x000fe200000f0eff */
[----:B------:R-:W-:Y:S01]  /*16f0*/  IMAD R96, R17, 0x4, R124 ;  /* 0x0000000411607824 */ /* 0x000fe200078e027c */
[----:B------:R-:W-:-:S03]  /*1700*/  LEA R92, P0, R112, R5, 0x1 ;  /* 0x00000005705c7211 */ /* 0x000fc600078008ff */
[C---:B------:R-:W-:Y:S01]  /*1710*/  IMAD R126, R17.reuse, 0x4, R96 ;  /* 0x00000004117e7824 */ /* 0x040fe200078e0260 */
[----:B------:R-:W-:Y:S01]  /*1720*/  LEA.HI.X.SX32 R93, R112, R3, 0x1, P0 ;  /* 0x00000003705d7211 */ /* 0x000fe200000f0eff */
[----:B------:R0:W4:Y:S01]  /*1730*/  LDG.E.U16 R102, desc[UR60][R86.64] ;  /* 0x0000003c56667981 */ /* 0x000122000c1e1500 */
[----:B-1----:R-:W-:Y:S01]  /*1740*/  LEA R90, P0, R114, R5, 0x1 ;  /* 0x00000005725a7211 */ /* 0x002fe200078008ff */
[C---:B------:R-:W-:Y:S01]  /*1750*/  IMAD R128, R17.reuse, 0x4, R126 ;  /* 0x0000000411807824 */ /* 0x040fe200078e027e */
[-C--:B------:R-:W-:Y:S01]  /*1760*/  LEA.HI.X.SX32 R89, R110, R3.reuse, 0x1, P1 ;  /* 0x000000036e597211 */ /* 0x080fe200008f0eff */
[----:B------:R-:W4:Y:S01]  /*1770*/  LDG.E.U16 R106, desc[UR60][R92.64] ;  /* 0x0000003c5c6a7981 */ /* 0x000f22000c1e1500 */
[----:B------:R-:W-:Y:S01]  /*1780*/  LEA.HI.X.SX32 R91, R114, R3, 0x1, P0 ;  /* 0x00000003725b7211 */ /* 0x000fe200000f0eff */
[C---:B------:R-:W-:Y:S01]  /*1790*/  IMAD R114, R17.reuse, 0x4, R128 ;  /* 0x0000000411727824 */ /* 0x040fe200078e0280 */
[-C--:B0-----:R-:W-:Y:S01]  /*17a0*/  LEA R84, P0, R116, R5.reuse, 0x1 ;  /* 0x0000000574547211 */ /* 0x081fe200078008ff */
[----:B------:R0:W4:Y:S02]  /*17b0*/  LDG.E.U16 R103, desc[UR60][R88.64] ;  /* 0x0000003c58677981 */ /* 0x000124000c1e1500 */
[C---:B------:R-:W-:Y:S01]  /*17c0*/  IMAD R130, R17.reuse, 0x4, R114 ;  /* 0x0000000411827824 */ /* 0x040fe200078e0272 */
[----:B------:R-:W-:Y:S01]  /*17d0*/  LEA R94, P1, R104, R5, 0x1 ;  /* 0x00000005685e7211 */ /* 0x000fe200078208ff */
[----:B------:R1:W4:Y:S01]  /*17e0*/  LDG.E.U16 R107, desc[UR60][R90.64] ;  /* 0x0000003c5a6b7981 */ /* 0x000322000c1e1500 */
[-C--:B------:R-:W-:Y:S01]  /*17f0*/  LEA.HI.X.SX32 R85, R116, R3.reuse, 0x1, P0 ;  /* 0x0000000374557211 */ /* 0x080fe200000f0eff */
[----:B------:R-:W-:Y:S01]  /*1800*/  IMAD R116, R17, 0x4, R130 ;  /* 0x0000000411747824 */ /* 0x000fe200078e0282 */
[----:B------:R-:W-:-:S02]  /*1810*/  LEA.HI.X.SX32 R95, R104, R3, 0x1, P1 ;  /* 0x00000003685f7211 */ /* 0x000fc400008f0eff */
[C---:B------:R-:W-:Y:S01]  /*1820*/  LEA R86, P0, R118.reuse, R5, 0x1 ;  /* 0x0000000576567211 */ /* 0x040fe200078008ff */
[C---:B------:R-:W-:Y:S01]  /*1830*/  IMAD R104, R17.reuse, 0x4, R116 ;  /* 0x0000000411687824 */ /* 0x040fe200078e0274 */
[----:B------:R-:W4:Y:S02]  /*1840*/  LDG.E.U16 R108, desc[UR60][R84.64] ;  /* 0x0000003c546c7981 */ /* 0x000f24000c1e1500 */
[----:B------:R-:W-:Y:S01]  /*1850*/  LEA.HI.X.SX32 R87, R118, R3, 0x1, P0 ;  /* 0x0000000376577211 */ /* 0x000fe200000f0eff */
[C---:B------:R-:W-:Y:S01]  /*1860*/  IMAD R118, R17.reuse, 0x4, R104 ;  /* 0x0000000411767824 */ /* 0x040fe200078e0268 */
[C---:B0-----:R-:W-:Y:S01]  /*1870*/  LEA R88, P0, R120.reuse, R5, 0x1 ;  /* 0x0000000578587211 */ /* 0x041fe200078008ff */
[----:B------:R-:W4:Y:S02]  /*1880*/  LDG.E.U16 R109, desc[UR60][R94.64] ;  /* 0x0000003c5e6d7981 */ /* 0x000f24000c1e1500 */
[C---:B------:R-:W-:Y:S01]  /*1890*/  IMAD R132, R17.reuse, 0x4, R118 ;  /* 0x0000000411847824 */ /* 0x040fe200078e0276 */
[----:B------:R-:W-:Y:S01]  /*18a0*/  LEA.HI.X.SX32 R89, R120, R3, 0x1, P0 ;  /* 0x0000000378597211 */ /* 0x000fe200000f0eff */
[----:B------:R0:W4:Y:S02]  /*18b0*/  LDG.E.U16 R110, desc[UR60][R86.64] ;  /* 0x0000003c566e7981 */ /* 0x000124000c1e1500 */
[C---:B------:R-:W-:Y:S01]  /*18c0*/  IMAD R120, R17.reuse, 0x4, R132 ;  /* 0x0000000411787824 */ /* 0x040fe200078e0284 */
[-C--:B------:R-:W-:Y:S01]  /*18d0*/  LEA R112, P0, R122, R5.reuse, 0x1 ;  /* 0x000000057a707211 */ /* 0x080fe200078008ff */
[----:B------:R0:W4:Y:S02]  /*18e0*/  LDG.E.U16 R111, desc[UR60][R88.64] ;  /* 0x0000003c586f7981 */ /* 0x000124000c1e1500 */
[----:B------:R-:W-:Y:S01]  /*18f0*/  IMAD R134, R17, 0x4, R120 ;  /* 0x0000000411867824 */ /* 0x000fe200078e0278 */
[----:B-1----:R-:W-:-:S02]  /*1900*/  LEA R90, P1, R124, R5, 0x1 ;  /* 0x000000057c5a7211 */ /* 0x002fc400078208ff */
[----:B------:R-:W-:Y:S01]  /*1910*/  LEA.HI.X.SX32 R113, R122, R3, 0x1, P0 ;  /* 0x000000037a717211 */ /* 0x000fe200000f0eff */
[C---:B------:R-:W-:Y:S01]  /*1920*/  IMAD R122, R17.reuse, 0x4, R134 ;  /* 0x00000004117a7824 */ /* 0x040fe200078e0286 */
[----:B------:R-:W-:Y:S02]  /*1930*/  LEA R92, P0, R96, R5, 0x1 ;  /* 0x00000005605c7211 */ /* 0x000fe400078008ff */
[-C--:B------:R-:W-:Y:S01]  /*1940*/  LEA.HI.X.SX32 R91, R124, R3.reuse, 0x1, P1 ;  /* 0x000000037c5b7211 */ /* 0x080fe200008f0eff */
[C---:B------:R-:W-:Y:S01]  /*1950*/  IMAD R124, R17.reuse, 0x4, R122 ;  /* 0x00000004117c7824 */ /* 0x040fe200078e027a */
[----:B------:R-:W-:Y:S01]  /*1960*/  LEA.HI.X.SX32 R93, R96, R3, 0x1, P0 ;  /* 0x00000003605d7211 */ /* 0x000fe200000f0eff */
[----:B------:R-:W4:Y:S01]  /*1970*/  LDG.E.U16 R112, desc[UR60][R112.64] ;  /* 0x0000003c70707981 */ /* 0x000f22000c1e1500 */
[-C--:B0-----:R-:W-:Y:S01]  /*1980*/  LEA R86, P0, R126, R5.reuse, 0x1 ;  /* 0x000000057e567211 */ /* 0x081fe200078008ff */
[C---:B------:R-:W-:Y:S01]  /*1990*/  IMAD R96, R17.reuse, 0x4, R124 ;  /* 0x0000000411607824 */ /* 0x040fe200078e027c */
[----:B------:R-:W-:Y:S01]  /*19a0*/  LEA R94, P1, R116, R5, 0x1 ;  /* 0x00000005745e7211 */ /* 0x000fe200078208ff */
[----:B------:R0:W4:Y:S01]  /*19b0*/  LDG.E.U16 R117, desc[UR60][R92.64] ;  /* 0x0000003c5c757981 */ /* 0x000122000c1e1500 */
[----:B------:R-:W-:Y:S01]  /*19c0*/  LEA.HI.X.SX32 R87, R126, R3, 0x1, P0 ;  /* 0x000000037e577211 */ /* 0x000fe200000f0eff */
[C---:B------:R-:W-:Y:S01]  /*19d0*/  IMAD R126, R17.reuse, 0x4, R96 ;  /* 0x00000004117e7824 */ /* 0x040fe200078e0260 */
[C---:B------:R-:W-:Y:S01]  /*19e0*/  LEA R88, P0, R114.reuse, R5, 0x1 ;  /* 0x0000000572587211 */ /* 0x040fe200078008ff */
[----:B------:R-:W4:Y:S02]  /*19f0*/  LDG.E.U16 R115, desc[UR60][R90.64] ;  /* 0x0000003c5a737981 */ /* 0x000f24000c1e1500 */
[C---:B------:R-:W-:Y:S01]  /*1a00*/  IMAD R136, R17.reuse, 0x4, R126 ;  /* 0x0000000411887824 */ /* 0x040fe200078e027e */
[-C--:B------:R-:W-:Y:S01]  /*1a10*/  LEA.HI.X.SX32 R89, R114, R3.reuse, 0x1, P0 ;  /* 0x0000000372597211 */ /* 0x080fe200000f0eff */
[----:B------:R1:W4:Y:S02]  /*1a20*/  LDG.E.U16 R113, desc[UR60][R86.64] ;  /* 0x0000003c56717981 */ /* 0x000324000c1e1500 */
[C---:B------:R-:W-:Y:S01]  /*1a30*/  IMAD R114, R17.reuse, 0x4, R136 ;  /* 0x0000000411727824 */ /* 0x040fe200078e0288 */
[----:B------:R-:W-:Y:S01]  /*1a40*/  LEA.HI.X.SX32 R95, R116, R3, 0x1, P1 ;  /* 0x00000003745f7211 */ /* 0x000fe200008f0eff */
[----:B------:R1:W4:Y:S01]  /*1a50*/  LDG.E.U16 R121, desc[UR60][R88.64] ;  /* 0x0000003c58797981 */ /* 0x000322000c1e1500 */
[----:B------:R-:W-:Y:S01]  /*1a60*/  LEA R84, P0, R118, R5, 0x1 ;  /* 0x0000000576547211 */ /* 0x000fe200078008ff */
[----:B------:R-:W-:-:S02]  /*1a70*/  IMAD R116, R17, 0x4, R114 ;  /* 0x0000000411747824 */ /* 0x000fc400078e0272 */
[----:B------:R-:W4:Y:S01]  /*1a80*/  LDG.E.U16 R125, desc[UR60][R94.64] ;  /* 0x0000003c5e7d7981 */ /* 0x000f22000c1e1500 */
[----:B------:R-:W-:Y:S01]  /*1a90*/  LEA.HI.X.SX32 R85, R118, R3, 0x1, P0 ;  /* 0x0000000376557211 */ /* 0x000fe200000f0eff */
[----:B------:R-:W-:Y:S01]  /*1aa0*/  IMAD R118, R17, 0x4, R116 ;  /* 0x0000000411767824 */ /* 0x000fe200078e0274 */
[----:B0-----:R-:W-:-:S03]  /*1ab0*/  LEA R92, P0, R120, R5, 0x1 ;  /* 0x00000005785c7211 */ /* 0x001fc600078008ff */
[C---:B------:R-:W-:Y:S01]  /*1ac0*/  IMAD R138, R17.reuse, 0x4, R118 ;  /* 0x00000004118a7824 */ /* 0x040fe200078e0276 */
[----:B-1----:R-:W-:Y:S01]  /*1ad0*/  LEA R86, P1, R122, R5, 0x1 ;  /* 0x000000057a567211 */ /* 0x002fe200078208ff */
[----:B------:R0:W4:Y:S01]  /*1ae0*/  LDG.E.U16 R129, desc[UR60][R84.64] ;  /* 0x0000003c54817981 */ /* 0x000122000c1e1500 */
[-C--:B------:R-:W-:Y:S01]  /*1af0*/  LEA.HI.X.SX32 R93, R120, R3.reuse, 0x1, P0 ;  /* 0x00000003785d7211 */ /* 0x080fe200000f0eff */
[----:B------:R-:W-:Y:S01]  /*1b00*/  IMAD R120, R17, 0x4, R138 ;  /* 0x0000000411787824 */ /* 0x000fe200078e028a */
[----:B------:R-:W-:-:S03]  /*1b10*/  LEA.HI.X.SX32 R87, R122, R3, 0x1, P1 ;  /* 0x000000037a577211 */ /* 0x000fc600008f0eff */
[C---:B------:R-:W-:Y:S01]  /*1b20*/  IMAD R122, R17.reuse, 0x4, R120 ;  /* 0x00000004117a7824 */ /* 0x040fe200078e0278 */
[C---:B------:R-:W-:Y:S01]  /*1b30*/  LEA R88, P0, R96.reuse, R5, 0x1 ;  /* 0x0000000560587211 */ /* 0x040fe200078008ff */
[----:B------:R1:W4:Y:S02]  /*1b40*/  LDG.E.U16 R131, desc[UR60][R92.64] ;  /* 0x0000003c5c837981 */ /* 0x000324000c1e1500 */
[C---:B------:R-:W-:Y:S01]  /*1b50*/  IMAD R140, R17.reuse, 0x4, R122 ;  /* 0x00000004118c7824 */ /* 0x040fe200078e027a */
[----:B------:R-:W-:Y:S01]  /*1b60*/  LEA.HI.X.SX32 R89, R96, R3, 0x1, P0 ;  /* 0x0000000360597211 */ /* 0x000fe200000f0eff */
[----:B------:R1:W4:Y:S01]  /*1b70*/  LDG.E.U16 R133, desc[UR60][R86.64] ;  /* 0x0000003c56857981 */ /* 0x000322000c1e1500 */
[-C--:B------:R-:W-:Y:S01]  /*1b80*/  LEA R90, P0, R136, R5.reuse, 0x1 ;  /* 0x00000005885a7211 */ /* 0x080fe200078008ff */
[C---:B------:R-:W-:Y:S01]  /*1b90*/  IMAD R96, R17.reuse, 0x4, R140 ;  /* 0x0000000411607824 */ /* 0x040fe200078e028c */
[----:B0-----:R-:W-:Y:S01]  /*1ba0*/  LEA R84, P1, R116, R5, 0x1 ;  /* 0x0000000574547211 */ /* 0x001fe200078208ff */
[----:B------:R0:W4:Y:S01]  /*1bb0*/  LDG.E.U16 R135, desc[UR60][R88.64] ;  /* 0x0000003c58877981 */ /* 0x000122000c1e1500 */
[-C--:B------:R-:W-:Y:S01]  /*1bc0*/  LEA.HI.X.SX32 R91, R136, R3.reuse, 0x1, P0 ;  /* 0x00000003885b7211 */ /* 0x080fe200000f0eff */
[----:B------:R-:W-:Y:S01]  /*1bd0*/  IMAD R136, R17, 0x4, R96 ;  /* 0x0000000411887824 */ /* 0x000fe200078e0260 */
[----:B------:R-:W-:-:S02]  /*1be0*/  LEA.HI.X.SX32 R85, R116, R3, 0x1, P1 ;  /* 0x0000000374557211 */ /* 0x000fc400008f0eff */
[-C--:B-1----:R-:W-:Y:S01]  /*1bf0*/  LEA R92, P0, R138, R5.reuse, 0x1 ;  /* 0x000000058a5c7211 */ /* 0x082fe200078008ff */
        /* <DEDUP_REMOVED lines=13> */
[----:B0-----:R-:W-:Y:S01]  /*1cd0*/  LEA R88, P0, R116, R5, 0x1 ;  /* 0x0000000574587211 */ /* 0x001fe200078008ff */
[----:B------:R-:W-:-:S02]  /*1ce0*/  IMAD R96, R17, 0x4, R122 ;  /* 0x0000000411607824 */ /* 0x000fc400078e027a */
[----:B------:R0:W4:Y:S01]  /*1cf0*/  LDG.E.U16 R145, desc[UR60][R86.64] ;  /* 0x0000003c56917981 */ /* 0x000122000c1e1500 */
[----:B------:R-:W-:Y:S01]  /*1d00*/  LEA.HI.X.SX32 R89, R116, R3, 0x1, P0 ;  /* 0x0000000374597211 */ /* 0x000fe200000f0eff */
[----:B------:R-:W-:Y:S01]  /*1d10*/  IMAD R116, R17, 0x4, R96 ;  /* 0x0000000411747824 */ /* 0x000fe200078e0260 */
[----:B-1----:R-:W-:-:S03]  /*1d20*/  LEA R90, P0, R142, R5, 0x1 ;  /* 0x000000058e5a7211 */ /* 0x002fc600078008ff */
[C---:B------:R-:W-:Y:S01]  /*1d30*/  IMAD R144, R17.reuse, 0x4, R116 ;  /* 0x0000000411907824 */ /* 0x040fe200078e0274 */
[----:B------:R-:W-:Y:S01]  /*1d40*/  LEA.HI.X.SX32 R91, R142, R3, 0x1, P0 ;  /* 0x000000038e5b7211 */ /* 0x000fe200000f0eff */
[----:B------:R-:W4:Y:S03]  /*1d50*/  LDG.E.U16 R147, desc[UR60][R88.64] ;  /* 0x0000003c58937981 */ /* 0x000f26000c1e1500 */
[-C--:B------:R-:W-:Y:S01]  /*1d60*/  LEA R92, P0, R144, R5.reuse, 0x1 ;  /* 0x00000005905c7211 */ /* 0x080fe200078008ff */
[C---:B------:R-:W-:Y:S01]  /*1d70*/  IMAD R142, R17.reuse, 0x4, R144 ;  /* 0x00000004118e7824 */ /* 0x040fe200078e0290 */
[----:B------:R-:W-:Y:S01]  /*1d80*/  LEA R84, P1, R96, R5, 0x1 ;  /* 0x0000000560547211 */ /* 0x000fe200078208ff */
[----:B------:R-:W4:Y:S01]  /*1d90*/  LDG.E.U16 R148, desc[UR60][R90.64] ;  /* 0x0000003c5a947981 */ /* 0x000f22000c1e1500 */
[----:B------:R-:W-:Y:S02]  /*1da0*/  LEA.HI.X.SX32 R93, R144, R3, 0x1, P0 ;  /* 0x00000003905d7211 */ /* 0x000fe400000f0eff */
[----:B------:R-:W-:Y:S01]  /*1db0*/  LEA R94, P0, R128, R5, 0x1 ;  /* 0x00000005805e7211 */ /* 0x000fe200078008ff */
[----:B------:R-:W-:Y:S01]  /*1dc0*/  IMAD R146, R17, 0x4, R142 ;  /* 0x0000000411927824 */ /* 0x000fe200078e028e */
[-C--:B------:R-:W-:Y:S01]  /*1dd0*/  LEA.HI.X.SX32 R85, R96, R3.reuse, 0x1, P1 ;  /* 0x0000000360557211 */ /* 0x080fe200008f0eff */
[----:B------:R-:W4:Y:S01]  /*1de0*/  LDG.E.U16 R149, desc[UR60][R92.64] ;  /* 0x0000003c5c957981 */ /* 0x000f22000c1e1500 */
[----:B------:R-:W-:-:S02]  /*1df0*/  LEA.HI.X.SX32 R95, R128, R3, 0x1, P0 ;  /* 0x00000003805f7211 */ /* 0x000fc400000f0eff */
[-C--:B------:R-:W-:Y:S01]  /*1e00*/  LEA R96, P0, R130, R5.reuse, 0x1 ;  /* 0x0000000582607211 */ /* 0x080fe200078008ff */
[----:B------:R1:W4:Y:S01]  /*1e10*/  LDG.E.U16 R144, desc[UR60][R84.64] ;  /* 0x0000003c54907981 */ /* 0x000322000c1e1500 */
[----:B0-----:R-:W-:Y:S02]  /*1e20*/  LEA R86, P1, R146, R5, 0x1 ;  /* 0x0000000592567211 */ /* 0x001fe400078208ff */
[-C--:B------:R-:W-:Y:S01]  /*1e30*/  LEA.HI.X.SX32 R97, R130, R3.reuse, 0x1, P0 ;  /* 0x0000000382617211 */ /* 0x080fe200000f0eff */
[----:B------:R0:W4:Y:S01]  /*1e40*/  LDG.E.U16 R119, desc[UR60][R94.64] ;  /* 0x0000003c5e777981 */ /* 0x000122000c1e1500 */
[----:B------:R-:W-:Y:S02]  /*1e50*/  LEA.HI.X.SX32 R87, R146, R3, 0x1, P1 ;  /* 0x0000000392577211 */ /* 0x000fe400008f0eff */
[-C--:B-1----:R-:W-:Y:S01]  /*1e60*/  LEA R84, P0, R132, R5.reuse, 0x1 ;  /* 0x0000000584547211 */ /* 0x082fe200078008ff */
[----:B------:R-:W-:Y:S01]  /*1e70*/  IMAD R146, R17, 0x4, R146 ;  /* 0x0000000411927824 */ /* 0x000fe200078e0292 */
[----:B------:R-:W-:Y:S01]  /*1e80*/  LEA R88, P1, R104, R5, 0x1 ;  /* 0x0000000568587211 */ /* 0x000fe200078208ff */
[----:B------:R1:W4:Y:S01]  /*1e90*/  LDG.E.U16 R150, desc[UR60][R86.64] ;  /* 0x0000003c56967981 */ /* 0x000322000c1e1500 */
[----:B------:R-:W-:-:S02]  /*1ea0*/  LEA.HI.X.SX32 R85, R132, R3, 0x1, P0 ;  /* 0x0000000384557211 */ /* 0x000fc400000f0eff */
[----:B------:R-:W-:Y:S01]  /*1eb0*/  LEA R90, P0, R134, R5, 0x1 ;  /* 0x00000005865a7211 */ /* 0x000fe200078008ff */
[----:B------:R5:W4:Y:S01]  /*1ec0*/  LDG.E.U16 R123, desc[UR60][R96.64] ;  /* 0x0000003c607b7981 */ /* 0x000b22000c1e1500 */
[-C--:B------:R-:W-:Y:S02]  /*1ed0*/  LEA.HI.X.SX32 R89, R104, R3.reuse, 0x1, P1 ;  /* 0x0000000368597211 */ /* 0x080fe400008f0eff */
[----:B------:R-:W-:Y:S01]  /*1ee0*/  LEA.HI.X.SX32 R91, R134, R3, 0x1, P0 ;  /* 0x00000003865b7211 */ /* 0x000fe200000f0eff */
[----:B------:R-:W4:Y:S01]  /*1ef0*/  LDG.E.U16 R17, desc[UR60][R84.64] ;  /* 0x0000003c54117981 */ /* 0x000f22000c1e1500 */
[-C--:B------:R-:W-:Y:S02]  /*1f00*/  LEA R92, P1, R124, R5.reuse, 0x1 ;  /* 0x000000057c5c7211 */ /* 0x080fe400078208ff */
[----:B0-----:R-:W-:Y:S01]  /*1f10*/  LEA R94, P0, R126, R5, 0x1 ;  /* 0x000000057e5e7211 */ /* 0x001fe200078008ff */
[----:B------:R0:W4:Y:S01]  /*1f20*/  LDG.E.U16 R127, desc[UR60][R88.64] ;  /* 0x0000003c587f7981 */ /* 0x000122000c1e1500 */
[----:B------:R-:W-:-:S02]  /*1f30*/  LEA.HI.X.SX32 R93, R124, R3, 0x1, P1 ;  /* 0x000000037c5d7211 */ /* 0x000fc400008f0eff */
[----:B------:R-:W-:Y:S01]  /*1f40*/  LEA.HI.X.SX32 R95, R126, R3, 0x1, P0 ;  /* 0x000000037e5f7211 */ /* 0x000fe200000f0eff */
[----:B------:R2:W4:Y:S01]  /*1f50*/  LDG.E.U16 R124, desc[UR60][R90.64] ;  /* 0x0000003c5a7c7981 */ /* 0x000522000c1e1500 */
[-C--:B-1----:R-:W-:Y:S02]  /*1f60*/  LEA R86, P1, R146, R5.reuse, 0x1 ;  /* 0x0000000592567211 */ /* 0x082fe400078208ff */
[----:B-----5:R-:W-:Y:S01]  /*1f70*/  LEA R96, P0, R114, R5, 0x1 ;  /* 0x0000000572607211 */ /* 0x020fe200078008ff */
[----:B------:R1:W5:Y:S01]  /*1f80*/  LDG.E.U16 R128, desc[UR60][R92.64] ;  /* 0x0000003c5c807981 */ /* 0x000362000c1e1500 */
[-C--:B------:R-:W-:Y:S02]  /*1f90*/  LEA.HI.X.SX32 R87, R146, R3.reuse, 0x1, P1 ;  /* 0x0000000392577211 */ /* 0x080fe400008f0eff */
[----:B------:R-:W-:Y:S02]  /*1fa0*/  LEA.HI.X.SX32 R97, R114, R3, 0x1, P0 ;  /* 0x0000000372617211 */ /* 0x000fe400000f0eff */
[-C--:B0-----:R-:W-:Y:S01]  /*1fb0*/  LEA R88, P1, R118, R5.reuse, 0x1 ;  /* 0x0000000576587211 */ /* 0x081fe200078208ff */
[----:B------:R0:W5:Y:S01]  /*1fc0*/  LDG.E.U16 R126, desc[UR60][R86.64] ;  /* 0x0000003c567e7981 */ /* 0x000162000c1e1500 */
[----:B------:R-:W-:-:S02]  /*1fd0*/  LEA R84, P0, R120, R5, 0x1 ;  /* 0x0000000578547211 */ /* 0x000fc400078008ff */
[-C--:B------:R-:W-:Y:S01]  /*1fe0*/  LEA.HI.X.SX32 R89, R118, R3.reuse, 0x1, P1 ;  /* 0x0000000376597211 */ /* 0x080fe200008f0eff */
[----:B------:R0:W5:Y:S01]  /*1ff0*/  LDG.E.U16 R114, desc[UR60][R94.64] ;  /* 0x0000003c5e727981 */ /* 0x000162000c1e1500 */
[----:B------:R-:W-:Y:S02]  /*2000*/  LEA.HI.X.SX32 R85, R120, R3, 0x1, P0 ;  /* 0x0000000378557211 */ /* 0x000fe400000f0eff */
[-C--:B--2---:R-:W-:Y:S01]  /*2010*/  LEA R90, P1, R140, R5.reuse, 0x1 ;  /* 0x000000058c5a7211 */ /* 0x084fe200078208ff */
[----:B------:R2:W5:Y:S01]  /*2020*/  LDG.E.U16 R118, desc[UR60][R96.64] ;  /* 0x0000003c60767981 */ /* 0x000562000c1e1500 */
[----:B-1----:R-:W-:Y:S02]  /*2030*/  LEA R92, P0, R136, R5, 0x1 ;  /* 0x00000005885c7211 */ /* 0x002fe400078008ff */
[-C--:B------:R-:W-:Y:S01]  /*2040*/  LEA.HI.X.SX32 R91, R140, R3.reuse, 0x1, P1 ;  /* 0x000000038c5b7211 */ /* 0x080fe200008f0eff */
[----:B------:R1:W5:Y:S01]  /*2050*/  LDG.E.U16 R88, desc[UR60][R88.64] ;  /* 0x0000003c58587981 */ /* 0x000362000c1e1500 */
[----:B------:R-:W-:-:S02]  /*2060*/  LEA.HI.X.SX32 R93, R136, R3, 0x1, P0 ;  /* 0x00000003885d7211 */ /* 0x000fc400000f0eff */
[-C--:B0-----:R-:W-:Y:S01]  /*2070*/  LEA R86, P0, R138, R5.reuse, 0x1 ;  /* 0x000000058a567211 */ /* 0x081fe200078008ff */
[----:B------:R0:W5:Y:S01]  /*2080*/  LDG.E.U16 R84, desc[UR60][R84.64] ;  /* 0x0000003c54547981 */ /* 0x000162000c1e1500 */
[----:B------:R-:W-:Y:S02]  /*2090*/  LEA R94, P1, R122, R5, 0x1 ;  /* 0x000000057a5e7211 */ /* 0x000fe400078208ff */
[-C--:B------:R-:W-:Y:S01]  /*20a0*/  LEA.HI.X.SX32 R87, R138, R3.reuse, 0x1, P0 ;  /* 0x000000038a577211 */ /* 0x080fe200000f0eff */
[----:B------:R-:W5:Y:S01]  /*20b0*/  LDG.E.U16 R90, desc[UR60][R90.64] ;  /* 0x0000003c5a5a7981 */ /* 0x000f62000c1e1500 */
[----:B------:R-:W-:Y:S02]  /*20c0*/  LEA.HI.X.SX32 R95, R122, R3, 0x1, P1 ;  /* 0x000000037a5f7211 */ /* 0x000fe400008f0eff */
[-C--:B--2---:R-:W-:Y:S01]  /*20d0*/  LEA R96, P0, R116, R5.reuse, 0x1 ;  /* 0x0000000574607211 */ /* 0x084fe200078008ff */
[----:B------:R-:W2:Y:S01]  /*20e0*/  LDG.E.U16 R92, desc[UR60][R92.64] ;  /* 0x0000003c5c5c7981 */ /* 0x000ea2000c1e1500 */
[----:B------:R-:W-:-:S02]  /*20f0*/  LEA R104, P1, R142, R5, 0x1 ;  /* 0x000000058e687211 */ /* 0x000fc400078208ff */
[-C--:B------:R-:W-:Y:S01]  /*2100*/  LEA.HI.X.SX32 R97, R116, R3.reuse, 0x1, P0 ;  /* 0x0000000374617211 */ /* 0x080fe200000f0eff */
[----:B------:R-:W2:Y:S01]  /*2110*/  LDG.E.U16 R86, desc[UR60][R86.64] ;  /* 0x0000003c56567981 */ /* 0x000ea2000c1e1500 */
[----:B------:R-:W-:-:S03]  /*2120*/  LEA.HI.X.SX32 R105, R142, R3, 0x1, P1 ;  /* 0x000000038e697211 */ /* 0x000fc600008f0eff */
[----:B------:R-:W2:Y:S04]  /*2130*/  LDG.E.U16 R94, desc[UR60][R94.64] ;  /* 0x0000003c5e5e7981 */ /* 0x000ea8000c1e1500 */
[----:B------:R-:W2:Y:S04]  /*2140*/  LDG.E.U16 R96, desc[UR60][R96.64] ;  /* 0x0000003c60607981 */ /* 0x000ea8000c1e1500 */
[----:B------:R-:W2:Y:S01]  /*2150*/  LDG.E.U16 R104, desc[UR60][R104.64] ;  /* 0x0000003c68687981 */ /* 0x000ea2000c1e1500 */
[----:B------:R-:W3:Y:S01]  /*2160*/  S2R R120, SR_CgaCtaId ;  /* 0x0000000000787919 */ /* 0x000ee20000008800 */
[----:B------:R-:W-:-:S02]  /*2170*/  LOP3.LUT R3, R160, 0xff, RZ, 0xc0, !PT ;  /* 0x000000ffa0037812 */ /* 0x000fc400078ec0ff */
[C---:B------:R-:W-:Y:S02]  /*2180*/  LOP3.LUT R5, R160.reuse, 0xc0, RZ, 0xc0, !PT ;  /* 0x000000c0a0057812 */ /* 0x040fe400078ec0ff */
[----:B-1----:R-:W-:Y:S01]  /*2190*/  MOV R89, 0x400 ;  /* 0x0000040000597802 */ /* 0x002fe20000000f00 */
[----:B0-----:R-:W-:Y:S01]  /*21a0*/  IMAD.SHL.U32 R85, R3, 0x2, RZ ;  /* 0x0000000203557824 */ /* 0x001fe200078e00ff */
[----:B------:R-:W-:Y:S02]  /*21b0*/  SHF.R.U32.HI R116, RZ, 0x2, R5 ;  /* 0x00000002ff747819 */ /* 0x000fe40000011605 */
[----:B------:R-:W-:Y:S02]  /*21c0*/  ISETP.GE.AND P0, PT, R161, 0x1, PT ;  /* 0x00000001a100780c */ /* 0x000fe40003f06270 */
[----:B------:R-:W-:Y:S01]  /*21d0*/  LOP3.LUT R85, R85, R116, RZ, 0x3c, !PT ;  /* 0x0000007455557212 */ /* 0x000fe200078e3cff */
[----:B------:R-:W-:Y:S01]  /*21e0*/  IMAD.SHL.U32 R161, R160, 0x2, RZ ;  /* 0x00000002a0a17824 */ /* 0x000fe200078e00ff */
[----:B---3--:R-:W-:-:S05]  /*21f0*/  LEA R163, R120, R89, 0x18 ;  /* 0x0000005978a37211 */ /* 0x008fca00078ec0ff */
[C---:B------:R-:W-:Y:S01]  /*2200*/  IMAD.IADD R116, R85.reuse, 0x1, R163 ;  /* 0x0000000155747824 */ /* 0x040fe200078e02a3 */
[----:B------:R-:W-:-:S05]  /*2210*/  LOP3.LUT R85, R85, 0x40, RZ, 0x3c, !PT ;  /* 0x0000004055557812 */ /* 0x000fca00078e3cff */
[----:B------:R-:W-:Y:S01]  /*2220*/  IMAD.IADD R85, R163, 0x1, R85 ;  /* 0x00000001a3557824 */ /* 0x000fe200078e0255 */
[----:B------:R-:W-:Y:S04]  /*2230*/  STS.U16 [R116], R2 ;  /* 0x0000000274007388 */ /* 0x000fe80000000400 */
[----:B------:R-:W-:Y:S04]  /*2240*/  STS.U16 [R116+0x400], R4 ;  /* 0x0004000474007388 */ /* 0x000fe80000000400 */
[----:B------:R-:W-:Y:S04]  /*2250*/  STS.U16 [R116+0x800], R8 ;  /* 0x0008000874007388 */ /* 0x000fe80000000400 */
[----:B------:R-:W-:Y:S04]  /*2260*/  STS.U16 [R116+0xc00], R10 ;  /* 0x000c000a74007388 */ /* 0x000fe80000000400 */
[----:B------:R-:W-:Y:S04]  /*2270*/  STS.U16 [R116+0x1000], R12 ;  /* 0x0010000c74007388 */ /* 0x000fe80000000400 */
[----:B------:R-:W-:Y:S04]  /*2280*/  STS.U16 [R116+0x1400], R14 ;  /* 0x0014000e74007388 */ /* 0x000fe80000000400 */
[----:B------:R0:W-:Y:S04]  /*2290*/  STS.U16 [R116+0x1800], R16 ;  /* 0x0018001074007388 */ /* 0x0001e80000000400 */
[----:B------:R1:W-:Y:S04]  /*22a0*/  STS.U16 [R116+0x1c00], R19 ;  /* 0x001c001374007388 */ /* 0x0003e80000000400 */
[----:B------:R-:W-:Y:S01]  /*22b0*/  STS.U16 [R116+0x2000], R21 ;  /* 0x0020001574007388 */ /* 0x000fe20000000400 */
[----:B0-----:R-:W-:-:S03]  /*22c0*/  IMAD.MOV.U32 R16, RZ, RZ, 0x3f800000 ;  /* 0x3f800000ff107424 */ /* 0x001fc600078e00ff */
[----:B------:R-:W-:Y:S01]  /*22d0*/  STS.U16 [R116+0x2400], R23 ;  /* 0x0024001774007388 */ /* 0x000fe20000000400 */
[----:B-1----:R-:W-:-:S03]  /*22e0*/  IMAD.MOV.U32 R19, RZ, RZ, -0x800000 ;  /* 0xff800000ff137424 */ /* 0x002fc600078e00ff */
[----:B------:R-:W-:Y:S04]  /*22f0*/  STS.U16 [R116+0x2800], R25 ;  /* 0x0028001974007388 */ /* 0x000fe80000000400 */
        /* <DEDUP_REMOVED lines=23> */
[----:B----4-:R-:W-:Y:S04]  /*2470*/  STS.U16 [R116+0x8800], R73 ;  /* 0x0088004974007388 */ /* 0x010fe80000000400 */
        /* <DEDUP_REMOVED lines=13> */
[----:B------:R0:W-:Y:S04]  /*2550*/  STS.U16 [R116+0xc000], R121 ;  /* 0x00c0007974007388 */ /* 0x0001e80000000400 */
[----:B------:R-:W-:Y:S04]  /*2560*/  STS.U16 [R116+0xc400], R125 ;  /* 0x00c4007d74007388 */ /* 0x000fe80000000400 */
[----:B------:R-:W-:Y:S01]  /*2570*/  STS.U16 [R116+0xc800], R129 ;  /* 0x00c8008174007388 */ /* 0x000fe20000000400 */
[----:B0-----:R-:W-:-:S03]  /*2580*/  CS2R R120, SRZ ;  /* 0x0000000000787805 */ /* 0x001fc6000001ff00 */
[----:B------:R0:W-:Y:S04]  /*2590*/  STS.U16 [R116+0xcc00], R131 ;  /* 0x00cc008374007388 */ /* 0x0001e80000000400 */
[----:B------:R1:W-:Y:S04]  /*25a0*/  STS.U16 [R116+0xd000], R133 ;  /* 0x00d0008574007388 */ /* 0x0003e80000000400 */
[----:B------:R3:W-:Y:S01]  /*25b0*/  STS.U16 [R116+0xd400], R135 ;  /* 0x00d4008774007388 */ /* 0x0007e20000000400 */
[----:B0-----:R-:W-:-:S03]  /*25c0*/  CS2R R130, SRZ ;  /* 0x0000000000827805 */ /* 0x001fc6000001ff00 */
[----:B------:R0:W-:Y:S01]  /*25d0*/  STS.U16 [R116+0xd800], R137 ;  /* 0x00d8008974007388 */ /* 0x0001e20000000400 */
[----:B-1----:R-:W-:-:S03]  /*25e0*/  CS2R R132, SRZ ;  /* 0x0000000000847805 */ /* 0x002fc6000001ff00 */
[----:B------:R1:W-:Y:S01]  /*25f0*/  STS.U16 [R116+0xdc00], R139 ;  /* 0x00dc008b74007388 */ /* 0x0003e20000000400 */
[----:B---3--:R-:W-:-:S03]  /*2600*/  CS2R R134, SRZ ;  /* 0x0000000000867805 */ /* 0x008fc6000001ff00 */
[----:B------:R3:W-:Y:S01]  /*2610*/  STS.U16 [R116+0xe000], R141 ;  /* 0x00e0008d74007388 */ /* 0x0007e20000000400 */
[----:B0-----:R-:W-:-:S03]  /*2620*/  CS2R R136, SRZ ;  /* 0x0000000000887805 */ /* 0x001fc6000001ff00 */
[----:B------:R0:W-:Y:S01]  /*2630*/  STS.U16 [R116+0xe400], R143 ;  /* 0x00e4008f74007388 */ /* 0x0001e20000000400 */
[----:B-1----:R-:W-:-:S03]  /*2640*/  CS2R R138, SRZ ;  /* 0x00000000008a7805 */ /* 0x002fc6000001ff00 */
[----:B------:R-:W-:Y:S01]  /*2650*/  STS.U16 [R116+0xe800], R145 ;  /* 0x00e8009174007388 */ /* 0x000fe20000000400 */
[----:B---3--:R-:W-:-:S03]  /*2660*/  CS2R R140, SRZ ;  /* 0x00000000008c7805 */ /* 0x008fc6000001ff00 */
[----:B------:R1:W-:Y:S01]  /*2670*/  STS.U16 [R116+0xec00], R147 ;  /* 0x00ec009374007388 */ /* 0x0003e20000000400 */
[----:B0-----:R-:W-:-:S03]  /*2680*/  CS2R R142, SRZ ;  /* 0x00000000008e7805 */ /* 0x001fc6000001ff00 */
[----:B------:R-:W-:Y:S04]  /*2690*/  STS.U16 [R116+0xf000], R148 ;  /* 0x00f0009474007388 */ /* 0x000fe80000000400 */
[----:B------:R0:W-:Y:S01]  /*26a0*/  STS.U16 [R116+0xf400], R144 ;  /* 0x00f4009074007388 */ /* 0x0001e20000000400 */
[----:B-1----:R-:W-:-:S03]  /*26b0*/  CS2R R146, SRZ ;  /* 0x0000000000927805 */ /* 0x002fc6000001ff00 */
[----:B------:R1:W-:Y:S04]  /*26c0*/  STS.U16 [R116+0xf800], R149 ;  /* 0x00f8009574007388 */ /* 0x0003e80000000400 */
[----:B------:R3:W-:Y:S01]  /*26d0*/  STS.U16 [R116+0xfc00], R150 ;  /* 0x00fc009674007388 */ /* 0x0007e20000000400 */
[----:B0-----:R-:W-:-:S03]  /*26e0*/  CS2R R144, SRZ ;  /* 0x0000000000907805 */ /* 0x001fc6000001ff00 */
[----:B------:R-:W-:Y:S01]  /*26f0*/  STS.U16 [R85+0x200], R6 ;  /* 0x0002000655007388 */ /* 0x000fe20000000400 */
[----:B-1----:R-:W-:-:S03]  /*2700*/  CS2R R148, SRZ ;  /* 0x0000000000947805 */ /* 0x002fc6000001ff00 */
[----:B------:R-:W-:Y:S01]  /*2710*/  STS.U16 [R85+0x600], R7 ;  /* 0x0006000755007388 */ /* 0x000fe20000000400 */
[----:B---3--:R-:W-:-:S03]  /*2720*/  CS2R R150, SRZ ;  /* 0x0000000000967805 */ /* 0x008fc6000001ff00 */
[----:B------:R-:W-:Y:S04]  /*2730*/  STS.U16 [R85+0xa00], R9 ;  /* 0x000a000955007388 */ /* 0x000fe80000000400 */
[----:B------:R-:W-:Y:S04]  /*2740*/  STS.U16 [R85+0xe00], R11 ;  /* 0x000e000b55007388 */ /* 0x000fe80000000400 */
[----:B------:R-:W-:Y:S04]  /*2750*/  STS.U16 [R85+0x1200], R13 ;  /* 0x0012000d55007388 */ /* 0x000fe80000000400 */
[----:B------:R0:W-:Y:S04]  /*2760*/  STS.U16 [R85+0x1600], R15 ;  /* 0x0016000f55007388 */ /* 0x0001e80000000400 */
[----:B------:R-:W-:Y:S04]  /*2770*/  STS.U16 [R85+0x1a00], R18 ;  /* 0x001a001255007388 */ /* 0x000fe80000000400 */
[----:B------:R-:W-:Y:S01]  /*2780*/  STS.U16 [R85+0x1e00], R20 ;  /* 0x001e001455007388 */ /* 0x000fe20000000400 */
[----:B0-----:R-:W-:-:S03]  /*2790*/  IMAD.MOV.U32 R15, RZ, RZ, 0x3f800000 ;  /* 0x3f800000ff0f7424 */ /* 0x001fc600078e00ff */
[----:B------:R-:W-:Y:S04]  /*27a0*/  STS.U16 [R85+0x2200], R22 ;  /* 0x0022001655007388 */ /* 0x000fe80000000400 */
        /* <DEDUP_REMOVED lines=38> */
[----:B-----5:R-:W-:Y:S01]  /*2a10*/  STS.U16 [R85+0xfe00], R126 ;  /* 0x00fe007e55007388 */ /* 0x020fe20000000400 */
[----:B0-----:R-:W-:-:S03]  /*2a20*/  CS2R R60, SRZ ;  /* 0x00000000003c7805 */ /* 0x001fc6000001ff00 */
[----:B------:R0:W-:Y:S01]  /*2a30*/  STS.U16 [R85+0x7600], R64 ;  /* 0x0076004055007388 */ /* 0x0001e20000000400 */
[----:B-1----:R-:W-:-:S03]  /*2a40*/  CS2R R62, SRZ ;  /* 0x00000000003e7805 */ /* 0x002fc6000001ff00 */
        /* <DEDUP_REMOVED lines=33> */
[----:B------:R-:W-:Y:S01]  /*2c60*/  STS.U16 [R85+0xbe00], R119 ;  /* 0x00be007755007388 */ /* 0x000fe20000000400 */
[----:B-1----:R-:W-:-:S03]  /*2c70*/  CS2R R112, SRZ ;  /* 0x0000000000707805 */ /* 0x002fc6000001ff00 */
[----:B------:R0:W-:Y:S01]  /*2c80*/  STS.U16 [R85+0xc200], R123 ;  /* 0x00c2007b55007388 */ /* 0x0001e20000000400 */
[----:B---3--:R-:W-:-:S03]  /*2c90*/  CS2R R116, SRZ ;  /* 0x0000000000747805 */ /* 0x008fc6000001ff00 */
[----:B------:R1:W-:Y:S04]  /*2ca0*/  STS.U16 [R85+0xc600], R127 ;  /* 0x00c6007f55007388 */ /* 0x0003e80000000400 */
[----:B------:R3:W-:Y:S01]  /*2cb0*/  STS.U16 [R85+0xca00], R17 ;  /* 0x00ca001155007388 */ /* 0x0007e20000000400 */
[----:B0-----:R-:W-:-:S03]  /*2cc0*/  CS2R R122, SRZ ;  /* 0x00000000007a7805 */ /* 0x001fc6000001ff00 */
[----:B------:R0:W-:Y:S01]  /*2cd0*/  STS.U16 [R85+0xce00], R124 ;  /* 0x00ce007c55007388 */ /* 0x0001e20000000400 */
[----:B-1----:R-:W-:-:S03]  /*2ce0*/  CS2R R126, SRZ ;  /* 0x00000000007e7805 */ /* 0x002fc6000001ff00 */
[----:B------:R1:W-:Y:S01]  /*2cf0*/  STS.U16 [R85+0xd200], R128 ;  /* 0x00d2008055007388 */ /* 0x0003e20000000400 */
[----:B---3--:R-:W-:-:S03]  /*2d00*/  IMAD.MOV.U32 R17, RZ, RZ, -0x800000 ;  /* 0xff800000ff117424 */ /* 0x008fc600078e00ff */
[----:B------:R3:W-:Y:S01]  /*2d10*/  STS.U16 [R85+0xd600], R114 ;  /* 0x00d6007255007388 */ /* 0x0007e20000000400 */
[----:B0-----:R-:W-:-:S03]  /*2d20*/  CS2R R124, SRZ ;  /* 0x00000000007c7805 */ /* 0x001fc6000001ff00 */
[----:B------:R0:W-:Y:S01]  /*2d30*/  STS.U16 [R85+0xda00], R118 ;  /* 0x00da007655007388 */ /* 0x0001e20000000400 */
[----:B-1----:R-:W-:-:S03]  /*2d40*/  CS2R R128, SRZ ;  /* 0x0000000000807805 */ /* 0x002fc6000001ff00 */
[----:B------:R1:W-:Y:S01]  /*2d50*/  STS.U16 [R85+0xde00], R88 ;  /* 0x00de005855007388 */ /* 0x0003e20000000400 */
[----:B---3--:R-:W-:-:S03]  /*2d60*/  CS2R R114, SRZ ;  /* 0x0000000000727805 */ /* 0x008fc6000001ff00 */
[----:B------:R-:W-:Y:S01]  /*2d70*/  STS.U16 [R85+0xe200], R84 ;  /* 0x00e2005455007388 */ /* 0x000fe20000000400 */
[----:B0-----:R-:W-:-:S03]  /*2d80*/  CS2R R118, SRZ ;  /* 0x0000000000767805 */ /* 0x001fc6000001ff00 */
[----:B------:R0:W-:Y:S01]  /*2d90*/  STS.U16 [R85+0xe600], R90 ;  /* 0x00e6005a55007388 */ /* 0x0001e20000000400 */
[----:B-1----:R-:W-:-:S03]  /*2da0*/  CS2R R88, SRZ ;  /* 0x0000000000587805 */ /* 0x002fc6000001ff00 */
[----:B--2---:R1:W-:Y:S04]  /*2db0*/  STS.U16 [R85+0xea00], R92 ;  /* 0x00ea005c55007388 */ /* 0x0043e80000000400 */
[----:B------:R2:W-:Y:S01]  /*2dc0*/  STS.U16 [R85+0xee00], R86 ;  /* 0x00ee005655007388 */ /* 0x0005e20000000400 */
[----:B0-----:R-:W-:-:S03]  /*2dd0*/  CS2R R90, SRZ ;  /* 0x00000000005a7805 */ /* 0x001fc6000001ff00 */
[----:B------:R0:W-:Y:S01]  /*2de0*/  STS.U16 [R85+0xf200], R94 ;  /* 0x00f2005e55007388 */ /* 0x0001e20000000400 */
[----:B-1----:R-:W-:-:S03]  /*2df0*/  CS2R R92, SRZ ;  /* 0x00000000005c7805 */ /* 0x002fc6000001ff00 */
[----:B------:R1:W-:Y:S01]  /*2e00*/  STS.U16 [R85+0xf600], R96 ;  /* 0x00f6006055007388 */ /* 0x0003e20000000400 */
[----:B--2---:R-:W-:-:S03]  /*2e10*/  CS2R R86, SRZ ;  /* 0x0000000000567805 */ /* 0x004fc6000001ff00 */
[----:B------:R2:W-:Y:S01]  /*2e20*/  STS.U16 [R85+0xfa00], R104 ;  /* 0x00fa006855007388 */ /* 0x0005e20000000400 */
[----:B0-----:R-:W-:Y:S02]  /*2e30*/  CS2R R94, SRZ ;  /* 0x00000000005e7805 */ /* 0x001fe4000001ff00 */
[----:B-1----:R-:W-:Y:S02]  /*2e40*/  CS2R R96, SRZ ;  /* 0x0000000000607805 */ /* 0x002fe4000001ff00 */
[----:B--2---:R-:W-:Y:S02]  /*2e50*/  CS2R R84, SRZ ;  /* 0x0000000000547805 */ /* 0x004fe4000001ff00 */
[----:B------:R-:W-:Y:S01]  /*2e60*/  CS2R R104, SRZ ;  /* 0x0000000000687805 */ /* 0x000fe2000001ff00 */
[----:B------:R-:W-:Y:S06]  /*2e70*/  @!P0 BRA `(.L_x_0) ;  /* 0x0000004800648947 */ /* 0x000fec0003800000 */
[----:B------:R-:W0:Y:S01]  /*2e80*/  LDC.64 R6, c[0x0][0x260] ;  /* 0x00009800ff067b82 */ /* 0x000e220000000a00 */
[----:B------:R-:W-:Y:S01]  /*2e90*/  SHF.R.U32.HI R2, RZ, 0x4, R163 ;  /* 0x00000004ff027819 */ /* 0x000fe200000116a3 */
[----:B------:R-:W-:Y:S01]  /*2ea0*/  IMAD R5, R5, 0x10, R0 ;  /* 0x0000001005057824 */ /* 0x000fe200078e0200 */
[----:B------:R-:W-:Y:S02]  /*2eb0*/  SHF.R.S32.HI R4, RZ, 0x6, R160 ;  /* 0x00000006ff047819 */ /* 0x000fe400000114a0 */
[----:B------:R-:W-:Y:S02]  /*2ec0*/  CS2R R24, SRZ ;  /* 0x0000000000187805 */ /* 0x000fe4000001ff00 */
[----:B------:R-:W-:Y:S01]  /*2ed0*/  SGXT.U32 R0, R2, 0xe ;  /* 0x0000000e0200781a */ /* 0x000fe20000000000 */
[----:B------:R-:W-:Y:S01]  /*2ee0*/  IMAD.SHL.U32 R5, R5, 0x2, RZ ;  /* 0x0000000205057824 */ /* 0x000fe200078e00ff */
[----:B------:R-:W-:Y:S01]  /*2ef0*/  SGXT R2, R4, 0x1 ;  /* 0x000000010402781a */ /* 0x000fe20000000200 */
[----:B------:R-:W1:Y:S01]  /*2f00*/  LDC.64 R168, c[0x0][0x250] ;  /* 0x00009400ffa87b82 */ /* 0x000e620000000a00 */
[----:B------:R-:W-:-:S02]  /*2f10*/  IADD3 R4, P0, R0, 0x80, RZ ;  /* 0x0000008000047810 */ /* 0x000fc40007f1e0ff */
[----:B------:R-:W-:Y:S02]  /*2f20*/  CS2R R26, SRZ ;  /* 0x00000000001a7805 */ /* 0x000fe4000001ff00 */
[----:B------:R-:W-:Y:S02]  /*2f30*/  LOP3.LUT R2, R2, 0x90, RZ, 0xc0, !PT ;  /* 0x0000009002027812 */ /* 0x000fe400078ec0ff */
[----:B------:R-:W-:Y:S02]  /*2f40*/  CS2R R28, SRZ ;  /* 0x00000000001c7805 */ /* 0x000fe4000001ff00 */
[----:B------:R-:W-:Y:S02]  /*2f50*/  R2UR UR4, R4 ;  /* 0x00000000040472ca */ /* 0x000fe400000e0000 */
[----:B------:R-:W-:Y:S02]  /*2f60*/  CS2R R30, SRZ ;  /* 0x00000000001e7805 */ /* 0x000fe4000001ff00 */
[----:B------:R-:W-:Y:S01]  /*2f70*/  R2UR UR56, R0 ;  /* 0x00000000003872ca */ /* 0x000fe200000e0000 */
[----:B------:R-:W2:Y:S01]  /*2f80*/  LDC.64 R20, c[0x0][0x220] ;  /* 0x00008800ff147b82 */ /* 0x000ea20000000a00 */
[----:B------:R-:W-:Y:S01]  /*2f90*/  IMAD.MOV.U32 R0, RZ, RZ, RZ ;  /* 0x000000ffff007224 */ /* 0x000fe200078e00ff */
[----:B------:R-:W-:-:S02]  /*2fa0*/  LOP3.LUT R161, R2, 0x17e, R161, 0x78, !PT ;  /* 0x0000017e02a17812 */ /* 0x000fc400078e78a1 */
[----:B------:R-:W-:Y:S02]  /*2fb0*/  CS2R R32, SRZ ;  /* 0x0000000000207805 */ /* 0x000fe4000001ff00 */
[----:B------:R-:W-:Y:S02]  /*2fc0*/  LOP3.LUT R2, R160, 0xf, RZ, 0xc0, !PT ;  /* 0x0000000fa0027812 */ /* 0x000fe400078ec0ff */
[----:B------:R-:W-:Y:S02]  /*2fd0*/  CS2R R34, SRZ ;  /* 0x0000000000227805 */ /* 0x000fe4000001ff00 */
[----:B------:R-:W-:Y:S02]  /*2fe0*/  CS2R R36, SRZ ;  /* 0x0000000000247805 */ /* 0x000fe4000001ff00 */
[----:B------:R-:W-:Y:S01]  /*2ff0*/  CS2R R38, SRZ ;  /* 0x0000000000267805 */ /* 0x000fe2000001ff00 */
[----:B0-----:R-:W-:Y:S01]  /*3000*/  IMAD.MOV.U32 R10, RZ, RZ, R6 ;  /* 0x000000ffff0a7224 */ /* 0x001fe200078e0006 */
[----:B------:R0:W-:Y:S01]  /*3010*/  STL [R1+0x110], R7 ;  /* 0x0001100701007387 */ /* 0x0001e20000100800 */
[----:B------:R-:W-:Y:S01]  /*3020*/  IMAD.MOV.U32 R8, RZ, RZ, R7 ;  /* 0x000000ffff087224 */ /* 0x000fe200078e0007 */
[----:B------:R-:W3:Y:S01]  /*3030*/  LDC R6, c[0x0][0x258] ;  /* 0x00009600ff067b82 */ /* 0x000ee20000000800 */
[----:B------:R-:W-:-:S02]  /*3040*/  CS2R R40, SRZ ;  /* 0x0000000000287805 */ /* 0x000fc4000001ff00 */
[----:B------:R-:W-:Y:S01]  /*3050*/  CS2R R42, SRZ ;  /* 0x00000000002a7805 */ /* 0x000fe2000001ff00 */
[----:B------:R-:W-:Y:S01]  /*3060*/  IMAD R2, R2, R8, RZ ;  /* 0x0000000802027224 */ /* 0x000fe200078e02ff */
[----:B------:R-:W-:Y:S01]  /*3070*/  CS2R R44, SRZ ;  /* 0x00000000002c7805 */ /* 0x000fe2000001ff00 */
[----:B-1----:R-:W-:Y:S01]  /*3080*/  IMAD R168, R162, R168, RZ ;  /* 0x000000a8a2a87224 */ /* 0x002fe200078e02ff */
[----:B------:R-:W-:Y:S01]  /*3090*/  CS2R R46, SRZ ;  /* 0x00000000002e7805 */ /* 0x000fe2000001ff00 */
[----:B------:R-:W-:Y:S01]  /*30a0*/  IMAD R155, R169, 0x3, RZ ;  /* 0x00000003a99b7824 */ /* 0x000fe200078e02ff */
[----:B------:R-:W1:Y:S01]  /*30b0*/  LDC.64 R202, c[0x0][0x218] ;  /* 0x00008600ffca7b82 */ /* 0x000e620000000a00 */
[----:B0-----:R-:W-:Y:S01]  /*30c0*/  VIADD R7, R163, 0x10000 ;  /* 0x00010000a3077836 */ /* 0x001fe20000000000 */
[----:B------:R-:W-:Y:S01]  /*30d0*/  CS2R R48, SRZ ;  /* 0x0000000000307805 */ /* 0x000fe2000001ff00 */
[C---:B------:R-:W-:Y:S01]  /*30e0*/  IMAD.SHL.U32 R152, R169.reuse, 0x4, RZ ;  /* 0x00000004a9987824 */ /* 0x040fe200078e00ff */
[----:B------:R-:W-:Y:S01]  /*30f0*/  CS2R R50, SRZ ;  /* 0x0000000000327805 */ /* 0x000fe2000001ff00 */
[C---:B------:R-:W-:Y:S01]  /*3100*/  IMAD R22, R169.reuse, 0x9, RZ ;  /* 0x00000009a9167824 */ /* 0x040fe200078e02ff */
[----:B------:R-:W-:Y:S01]  /*3110*/  SHF.R.U32.HI R4, RZ, 0x4, R7 ;  /* 0x00000004ff047819 */ /* 0x000fe20000011607 */
[----:B------:R-:W-:Y:S01]  /*3120*/  IMAD.MOV.U32 R7, RZ, RZ, RZ ;  /* 0x000000ffff077224 */ /* 0x000fe200078e00ff */
[----:B------:R-:W0:Y:S01]  /*3130*/  LDC R23, c[0x0][0x268] ;  /* 0x00009a00ff177b82 */ /* 0x000e220000000800 */
[C---:B------:R-:W-:Y:S01]  /*3140*/  IMAD R153, R169.reuse, 0xa, RZ ;  /* 0x0000000aa9997824 */ /* 0x040fe200078e02ff */
[----:B------:R-:W-:Y:S01]  /*3150*/  SGXT.U32 R9, R4, 0xe ;  /* 0x0000000e0409781a */ /* 0x000fe20000000000 */
[----:B------:R-:W-:Y:S01]  /*3160*/  IMAD R154, R169, 0xb, RZ ;  /* 0x0000000ba99a7824 */ /* 0x000fe200078e02ff */
[----:B------:R-:W-:Y:S01]  /*3170*/  IADD3.X R4, R0, 0x40000040, RZ, P0, !PT ;  /* 0x4000004000047810 */ /* 0x000fe200007fe4ff */
[----:B------:R-:W-:Y:S01]  /*3180*/  IMAD R0, R162, R10, RZ ;  /* 0x0000000aa2007224 */ /* 0x000fe200078e02ff */
[----:B------:R-:W-:Y:S01]  /*3190*/  LOP3.LUT R162, R5, 0x70, RZ, 0x3c, !PT ;  /* 0x0000007005a27812 */ /* 0x000fe200078e3cff */
[----:B------:R4:W-:Y:S01]  /*31a0*/  STL [R1+0x58], R9 ;  /* 0x0000580901007387 */ /* 0x0009e20000100800 */
[----:B------:R-:W-:Y:S01]  /*31b0*/  R2UR UR5, R4 ;  /* 0x00000000040572ca */ /* 0x000fe200000e0000 */
[----:B------:R-:W-:Y:S01]  /*31c0*/  IMAD.SHL.U32 R4, R2, 0x2, RZ ;  /* 0x0000000202047824 */ /* 0x000fe200078e00ff */
[----:B------:R-:W-:Y:S01]  /*31d0*/  CS2R R52, SRZ ;  /* 0x0000000000347805 */ /* 0x000fe2000001ff00 */
[----:B---3--:R-:W-:Y:S01]  /*31e0*/  IMAD R3, R3, R6, RZ ;  /* 0x0000000603037224 */ /* 0x008fe200078e02ff */
[----:B------:R-:W-:Y:S01]  /*31f0*/  CS2R R54, SRZ ;  /* 0x0000000000367805 */ /* 0x000fe2000001ff00 */
[C---:B------:R-:W-:Y:S01]  /*3200*/  IMAD R156, R169.reuse, 0xc, RZ ;  /* 0x0000000ca99c7824 */ /* 0x040fe200078e02ff */
[----:B------:R-:W-:Y:S01]  /*3210*/  CS2R R56, SRZ ;  /* 0x0000000000387805 */ /* 0x000fe2000001ff00 */
[----:B------:R-:W-:Y:S01]  /*3220*/  IMAD R157, R169, 0xd, RZ ;  /* 0x0000000da99d7824 */ /* 0x000fe200078e02ff */
[----:B------:R-:W-:-:S02]  /*3230*/  CS2R R58, SRZ ;  /* 0x00000000003a7805 */ /* 0x000fc4000001ff00 */
[----:B----4-:R-:W-:Y:S01]  /*3240*/  IADD3 R9, P0, R9, 0x2, RZ ;  /* 0x0000000209097810 */ /* 0x010fe20007f1e0ff */
[C---:B------:R-:W-:Y:S01]  /*3250*/  IMAD R158, R169.reuse, 0xe, RZ ;  /* 0x0000000ea99e7824 */ /* 0x040fe200078e02ff */
[----:B------:R-:W-:Y:S01]  /*3260*/  CS2R R60, SRZ ;  /* 0x00000000003c7805 */ /* 0x000fe2000001ff00 */
[----:B------:R-:W-:Y:S01]  /*3270*/  IMAD R159, R169, 0xf, RZ ;  /* 0x0000000fa99f7824 */ /* 0x000fe200078e02ff */
[----:B------:R-:W-:Y:S01]  /*3280*/  IADD3.X R8, R7, 0x40000000, RZ, P0, !PT ;  /* 0x4000000007087810 */ /* 0x000fe200007fe4ff */
[----:B------:R-:W-:Y:S01]  /*3290*/  IMAD.SHL.U32 R7, R0, 0x2, RZ ;  /* 0x0000000200077824 */ /* 0x000fe200078e00ff */
[----:B-1----:R-:W-:Y:S01]  /*32a0*/  LEA R202, P0, R168, R202, 0x1 ;  /* 0x000000caa8ca7211 */ /* 0x002fe200078008ff */
[----:B------:R-:W-:Y:S01]  /*32b0*/  IMAD.HI R0, R0, 0x2, RZ ;  /* 0x0000000200007827 */ /* 0x000fe200078e02ff */
[----:B------:R-:W-:Y:S01]  /*32c0*/  R2UR UR7, R8 ;  /* 0x00000000080772ca */ /* 0x000fe200000e0000 */
[----:B------:R-:W-:Y:S01]  /*32d0*/  UIADD3.64 UR10, UR4, 0x100, URZ ;  /* 0x00000100040a7897 */ /* 0x000fe2000fffe03f */
[----:B--2---:R-:W-:Y:S01]  /*32e0*/  IADD3 R171, P2, P3, R4, R20, R7 ;  /* 0x0000001404ab7210 */ /* 0x004fe20007b5e007 */
[----:B------:R-:W-:Y:S01]  /*32f0*/  IMAD.HI R4, R2, 0x2, RZ ;  /* 0x0000000202047827 */ /* 0x000fe200078e02ff */
[----:B------:R-:W-:Y:S01]  /*3300*/  LEA.HI.X.SX32 R168, R168, R203, 0x1, P0 ;  /* 0x000000cba8a87211 */ /* 0x000fe200000f0eff */
[----:B------:R-:W-:Y:S01]  /*3310*/  UIADD3.64 UR10, UR4, 0x200, URZ ;  /* 0x00000200040a7897 */ /* 0x000fe2000fffe03f */
[-C--:B------:R-:W-:Y:S01]  /*3320*/  LEA R204, P0, R3, R202.reuse, 0x1 ;  /* 0x000000ca03cc7211 */ /* 0x080fe200078008ff */
[----:B------:R-:W-:Y:S01]  /*3330*/  IMAD R2, R6, 0x100, R3 ;  /* 0x0000010006027824 */ /* 0x000fe200078e0203 */
[----:B------:R-:W-:Y:S01]  /*3340*/  SHF.R.U32.HI R6, RZ, 0x4, R160 ;  /* 0x00000004ff067819 */ /* 0x000fe200000116a0 */
[----:B------:R-:W-:Y:S01]  /*3350*/  IMAD.SHL.U32 R20, R169, 0x8, RZ ;  /* 0x00000008a9147824 */ /* 0x000fe200078e00ff */
[----:B------:R-:W-:Y:S01]  /*3360*/  IADD3.X R21, R4, R21, R0, P2, P3 ;  /* 0x0000001504157210 */ /* 0x000fe200017e6400 */
[----:B------:R-:W-:Y:S01]  /*3370*/  UIADD3.64 UR10, UR4, 0x400, URZ ;  /* 0x00000400040a7897 */ /* 0x000fe2000fffe03f */
[----:B------:R-:W-:Y:S01]  /*3380*/  SGXT.U32 R0, R6, 0x4 ;  /* 0x000000040600781a */ /* 0x000fe20000000000 */
[----:B------:R-:W-:Y:S01]  /*3390*/  UIADD3.64 UR10, UR4, 0x500, URZ ;  /* 0x00000500040a7897 */ /* 0x000fe2000fffe03f */
[----:B------:R-:W-:Y:S01]  /*33a0*/  LEA R202, P1, R2, R202, 0x1 ;  /* 0x000000ca02ca7211 */ /* 0x000fe200078208ff */
[----:B------:R-:W-:Y:S01]  /*33b0*/  UIADD3.64 UR10, UR4, 0x600, URZ ;  /* 0x00000600040a7897 */ /* 0x000fe2000fffe03f */
[-C--:B------:R-:W-:Y:S01]  /*33c0*/  LEA.HI.X.SX32 R205, R3, R168.reuse, 0x1, P0 ;  /* 0x000000a803cd7211 */ /* 0x080fe200000f0eff */
[-C--:B0-----:R-:W-:Y:S01]  /*33d0*/  IMAD R10, R0, R23.reuse, RZ ;  /* 0x00000017000a7224 */ /* 0x081fe200078e02ff */
[----:B------:R-:W-:Y:S01]  /*33e0*/  LEA.HI.X.SX32 R203, R2, R168, 0x1, P1 ;  /* 0x000000a802cb7211 */ /* 0x000fe200008f0eff */
[----:B------:R-:W-:Y:S01]  /*33f0*/  UIADD3.64 UR8, UR4, 0x80, URZ ;  /* 0x0000008004087897 */ /* 0x000fe2000fffe03f */
[C---:B------:R-:W-:Y:S01]  /*3400*/  LEA.HI R2, R160.reuse, 0x30, RZ, 0x1c ;  /* 0x00000030a0027811 */ /* 0x040fe200078fe0ff */
[C---:B------:R-:W-:Y:S01]  /*3410*/  IMAD R11, R23.reuse, 0x10, R10 ;  /* 0x00000010170b7824 */ /* 0x040fe200078e020a */
[C---:B------:R-:W-:Y:S01]  /*3420*/  LEA.HI R0, R160.reuse, 0xb0, RZ, 0x1c ;  /* 0x000000b0a0007811 */ /* 0x040fe200078fe0ff */
[----:B------:R-:W-:Y:S01]  /*3430*/  UIADD3.64 UR10, UR4, 0x700, URZ ;  /* 0x00000700040a7897 */ /* 0x000fe2000fffe03f */
[----:B------:R-:W-:Y:S01]  /*3440*/  LEA.HI R3, R160, 0x70, RZ, 0x1c ;  /* 0x00000070a0037811 */ /* 0x000fe200078fe0ff */
[-C--:B------:R-:W-:Y:S01]  /*3450*/  IMAD R12, R2, R23.reuse, RZ ;  /* 0x00000017020c7224 */ /* 0x080fe200078e02ff */
[C---:B------:R-:W-:Y:S01]  /*3460*/  LEA.HI R4, R160.reuse, 0xf0, RZ, 0x1c ;  /* 0x000000f0a0047811 */ /* 0x040fe200078fe0ff */
[C---:B------:R-:W-:Y:S01]  /*3470*/  IMAD R2, R23.reuse, 0x10, R11 ;  /* 0x0000001017027824 */ /* 0x040fe200078e020b */
[----:B------:R-:W-:Y:S01]  /*3480*/  LEA.HI R6, R160, 0x130, RZ, 0x1c ;  /* 0x00000130a0067811 */ /* 0x000fe200078fe0ff */
[-C--:B------:R-:W-:Y:S01]  /*3490*/  IMAD R14, R0, R23.reuse, RZ ;  /* 0x00000017000e7224 */ /* 0x080fe200078e02ff */
[C---:B------:R-:W-:Y:S01]  /*34a0*/  LEA.HI R7, R160.reuse, 0x170, RZ, 0x1c ;  /* 0x00000170a0077811 */ /* 0x040fe200078fe0ff */
[----:B------:R-:W-:Y:S01]  /*34b0*/  IMAD R0, R23, 0x20, R2 ;  /* 0x0000002017007824 */ /* 0x000fe200078e0202 */
[C---:B------:R-:W-:Y:S01]  /*34c0*/  LEA.HI R8, R160.reuse, 0x1b0, RZ, 0x1c ;  /* 0x000001b0a0087811 */ /* 0x040fe200078fe0ff */
[-C--:B------:R-:W-:Y:S01]  /*34d0*/  IMAD R13, R3, R23.reuse, RZ ;  /* 0x00000017030d7224 */ /* 0x080fe200078e02ff */
[----:B------:R-:W-:Y:S01]  /*34e0*/  R2UR UR6, R9 ;  /* 0x00000000090672ca */ /* 0x000fe200000e0000 */
[C---:B------:R-:W-:Y:S01]  /*34f0*/  IMAD R3, R23.reuse, 0x10, R0 ;  /* 0x0000001017037824 */ /* 0x040fe200078e0200 */
[----:B------:R-:W-:Y:S01]  /*3500*/  LEA.HI R9, R160, 0x1f0, RZ, 0x1c ;  /* 0x000001f0a0097811 */ /* 0x000fe200078fe0ff */
[----:B------:R-:W-:Y:S01]  /*3510*/  IMAD R15, R4, R23, RZ ;  /* 0x00000017040f7224 */ /* 0x000fe200078e02ff */
[-C--:B------:R-:W-:Y:S01]  /*3520*/  LEA R172, P1, R10, R171.reuse, 0x1 ;  /* 0x000000ab0aac7211 */ /* 0x080fe200078208ff */
[----:B------:R-:W-:Y:S01]  /*3530*/  IMAD R4, R23, 0x10, R3 ;  /* 0x0000001017047824 */ /* 0x000fe200078e0203 */
[----:B------:R-:W-:Y:S01]  /*3540*/  LEA R166, P6, R11, R171, 0x1 ;  /* 0x000000ab0ba67211 */ /* 0x000fe200078c08ff */
[----:B------:R-:W-:Y:S01]  /*3550*/  IMAD R16, R6, R23, RZ ;  /* 0x0000001706107224 */ /* 0x000fe200078e02ff */
[----:B------:R-:W-:Y:S01]  /*3560*/  LEA R164, P5, R12, R171, 0x1 ;  /* 0x000000ab0ca47211 */ /* 0x000fe200078a08ff */
[----:B------:R-:W-:Y:S01]  /*3570*/  IMAD R6, R23, 0x20, R4 ;  /* 0x0000002017067824 */ /* 0x000fe200078e0204 */
[----:B------:R-:W-:Y:S01]  /*3580*/  LEA.HI.X.SX32 R173, R10, R21, 0x1, P1 ;  /* 0x000000150aad7211 */ /* 0x000fe200008f0eff */
[----:B------:R-:W-:Y:S01]  /*3590*/  IMAD R17, R7, R23, RZ ;  /* 0x0000001707117224 */ /* 0x000fe200078e02ff */
[-C--:B------:R-:W-:Y:S01]  /*35a0*/  LEA.HI.X.SX32 R167, R11, R21.reuse, 0x1, P6 ;  /* 0x000000150ba77211 */ /* 0x080fe200030f0eff */
[----:B------:R-:W-:Y:S01]  /*35b0*/  IMAD R7, R23, 0x10, R6 ;  /* 0x0000001017077824 */ /* 0x000fe200078e0206 */
[----:B------:R-:W-:Y:S01]  /*35c0*/  LEA.HI.X.SX32 R165, R12, R21, 0x1, P5 ;  /* 0x000000150ca57211 */ /* 0x000fe200028f0eff */
[----:B------:R-:W-:Y:S01]  /*35d0*/  IMAD R18, R8, R23, RZ ;  /* 0x0000001708127224 */ /* 0x000fe200078e02ff */
[----:B------:R-:W-:Y:S01]  /*35e0*/  LEA R198, P1, R17, R171, 0x1 ;  /* 0x000000ab11c67211 */ /* 0x000fe200078208ff */
[----:B------:R-:W-:Y:S01]  /*35f0*/  IMAD R8, R23, 0x10, R7 ;  /* 0x0000001017087824 */ /* 0x000fe200078e0207 */
[----:B------:R-:W-:Y:S01]  /*3600*/  STL.64 [R1+0x20], R172 ;  /* 0x000020ac01007387 */ /* 0x000fe20000100a00 */
[----:B------:R-:W-:Y:S01]  /*3610*/  IMAD R19, R9, R23, RZ ;  /* 0x0000001709137224 */ /* 0x000fe200078e02ff */
[----:B------:R-:W-:Y:S01]  /*3620*/  LEA R244, P0, R13, R171, 0x1 ;  /* 0x000000ab0df47211 */ /* 0x000fe200078008ff */
[----:B------:R-:W-:Y:S01]  /*3630*/  IMAD R9, R23, 0x20, R8 ;  /* 0x0000002017097824 */ /* 0x000fe200078e0208 */
[----:B------:R0:W-:Y:S01]  /*3640*/  STL.64 [R1+0x18], R166 ;  /* 0x000018a601007387 */ /* 0x0001e20000100a00 */
[----:B------:R-:W-:Y:S01]  /*3650*/  LEA.HI.X.SX32 R199, R17, R21, 0x1, P1 ;  /* 0x0000001511c77211 */ /* 0x000fe200008f0eff */
[----:B------:R-:W-:Y:S01]  /*3660*/  IMAD.SHL.U32 R160, R169, 0x2, RZ ;  /* 0x00000002a9a07824 */ /* 0x000fe200078e00ff */
[C---:B------:R-:W-:Y:S01]  /*3670*/  LEA R200, P2, R16.reuse, R171, 0x1 ;  /* 0x000000ab10c87211 */ /* 0x040fe200078408ff */
[----:B------:R-:W-:Y:S01]  /*3680*/  IMAD R10, R23, 0x10, R9 ;  /* 0x00000010170a7824 */ /* 0x000fe200078e0209 */
[----:B------:R1:W-:Y:S01]  /*3690*/  STL.64 [R1+0x8], R164 ;  /* 0x000008a401007387 */ /* 0x0003e20000100a00 */
[-C--:B------:R-:W-:Y:S01]  /*36a0*/  LEA.HI.X.SX32 R245, R13, R21.reuse, 0x1, P0 ;  /* 0x000000150df57211 */ /* 0x080fe200000f0eff */
[----:B------:R-:W-:Y:S01]  /*36b0*/  IMAD R17, R169, 0x7, RZ ;  /* 0x00000007a9117824 */ /* 0x000fe200078e02ff */
[----:B------:R-:W-:Y:S01]  /*36c0*/  LEA.HI.X.SX32 R201, R16, R21, 0x1, P2 ;  /* 0x0000001510c97211 */ /* 0x000fe200010f0eff */
[----:B------:R-:W-:Y:S01]  /*36d0*/  IMAD R11, R23, 0x10, R10 ;  /* 0x00000010170b7824 */ /* 0x000fe200078e020a */
[-C--:B------:R-:W-:Y:S01]  /*36e0*/  LEA R250, P2, R3, R171.reuse, 0x1 ;  /* 0x000000ab03fa7211 */ /* 0x080fe200078408ff */
[----:B------:R-:W-:Y:S01]  /*36f0*/  UIADD3.64 UR58, UR6, 0x3e, URZ ;  /* 0x0000003e063a7897 */ /* 0x000fe2000fffe03f */
[C---:B0-----:R-:W-:Y:S01]  /*3700*/  LEA R166, P0, R2.reuse, R171, 0x1 ;  /* 0x000000ab02a67211 */ /* 0x041fe200078008ff */
[----:B------:R-:W-:Y:S01]  /*3710*/  IMAD R12, R23, 0x20, R11 ;  /* 0x00000020170c7824 */ /* 0x000fe200078e020b */
[-C--:B------:R-:W-:Y:S01]  /*3720*/  LEA.HI.X.SX32 R251, R3, R21.reuse, 0x1, P2 ;  /* 0x0000001503fb7211 */ /* 0x080fe200010f0eff */
[----:B------:R-:W-:Y:S01]  /*3730*/  UIADD3.64 UR58, UR6, 0x40, URZ ;  /* 0x00000040063a7897 */ /* 0x000fe2000fffe03f */
[----:B------:R-:W-:Y:S01]  /*3740*/  LEA.HI.X.SX32 R167, R2, R21, 0x1, P0 ;  /* 0x0000001502a77211 */ /* 0x000fe200000f0eff */
[----:B------:R-:W-:Y:S01]  /*3750*/  UIADD3.64 UR58, UR6, 0x42, URZ ;  /* 0x00000042063a7897 */ /* 0x000fe2000fffe03f */
[-C--:B-1----:R-:W-:Y:S01]  /*3760*/  LEA R164, P1, R0, R171.reuse, 0x1 ;  /* 0x000000ab00a47211 */ /* 0x082fe200078208ff */
[----:B------:R-:W-:Y:S01]  /*3770*/  UIADD3.64 UR58, UR6, 0x44, URZ ;  /* 0x00000044063a7897 */ /* 0x000fe2000fffe03f */
[----:B------:R-:W-:Y:S01]  /*3780*/  LEA R246, P0, R4, R171, 0x1 ;  /* 0x000000ab04f67211 */ /* 0x000fe200078008ff */
[----:B------:R-:W-:Y:S01]  /*3790*/  STL.64 [R1+0x10], R166 ;  /* 0x000010a601007387 */ /* 0x000fe20000100a00 */
[----:B------:R-:W-:Y:S01]  /*37a0*/  LEA.HI.X.SX32 R165, R0, R21, 0x1, P1 ;  /* 0x0000001500a57211 */ /* 0x000fe200008f0eff */
[----:B------:R-:W-:Y:S01]  /*37b0*/  IMAD R0, R23, 0x10, R12 ;  /* 0x0000001017007824 */ /* 0x000fe200078e020c */
[-C--:B------:R-:W-:Y:S01]  /*37c0*/  LEA R240, P2, R7, R171.reuse, 0x1 ;  /* 0x000000ab07f07211 */ /* 0x080fe200078408ff */
[----:B------:R-:W-:Y:S01]  /*37d0*/  UIADD3.64 UR58, UR6, 0xbe, URZ ;  /* 0x000000be063a7897 */ /* 0x000fe2000fffe03f */
[----:B------:R-:W-:Y:S01]  /*37e0*/  LEA R242, P1, R6, R171, 0x1 ;  /* 0x000000ab06f27211 */ /* 0x000fe200078208ff */
[----:B------:R-:W-:Y:S01]  /*37f0*/  IMAD R2, R23, 0x10, R0 ;  /* 0x0000001017027824 */ /* 0x000fe200078e0200 */
[-C--:B------:R-:W-:Y:S01]  /*3800*/  LEA.HI.X.SX32 R247, R4, R21.reuse, 0x1, P0 ;  /* 0x0000001504f77211 */ /* 0x080fe200000f0eff */
[----:B------:R-:W-:Y:S01]  /*3810*/  STL.64 [R1], R164 ;  /* 0x000000a401007387 */ /* 0x000fe20000100a00 */
[----:B------:R-:W-:Y:S01]  /*3820*/  LEA.HI.X.SX32 R241, R7, R21, 0x1, P2 ;  /* 0x0000001507f17211 */ /* 0x000fe200010f0eff */
[C---:B------:R-:W-:Y:S01]  /*3830*/  IMAD R3, R23.reuse, 0x20, R2 ;  /* 0x0000002017037824 */ /* 0x040fe200078e0202 */
[----:B------:R-:W-:Y:S01]  /*3840*/  LEA R226, P2, R10, R171, 0x1 ;  /* 0x000000ab0ae27211 */ /* 0x000fe200078408ff */
[----:B------:R-:W-:Y:S01]  /*3850*/  UIADD3.64 UR58, UR6, 0xc0, URZ ;  /* 0x000000c0063a7897 */ /* 0x000fe2000fffe03f */
[----:B------:R-:W-:Y:S01]  /*3860*/  LEA.HI.X.SX32 R243, R6, R21, 0x1, P1 ;  /* 0x0000001506f37211 */ /* 0x000fe200008f0eff */
[C---:B------:R-:W-:Y:S01]  /*3870*/  IMAD R4, R23.reuse, 0x10, R3 ;  /* 0x0000001017047824 */ /* 0x040fe200078e0203 */
[----:B------:R-:W-:Y:S01]  /*3880*/  LEA R238, P0, R8, R171, 0x1 ;  /* 0x000000ab08ee7211 */ /* 0x000fe200078008ff */
[----:B------:R-:W-:Y:S01]  /*3890*/  UIADD3.64 UR58, UR6, 0xc2, URZ ;  /* 0x000000c2063a7897 */ /* 0x000fe2000fffe03f */
[----:B------:R-:W-:Y:S01]  /*38a0*/  LEA.HI.X.SX32 R227, R10, R21, 0x1, P2 ;  /* 0x000000150ae37211 */ /* 0x000fe200010f0eff */
[----:B------:R-:W-:Y:S01]  /*38b0*/  IMAD R6, R23, 0x10, R4 ;  /* 0x0000001017067824 */ /* 0x000fe200078e0204 */
[-C--:B------:R-:W-:Y:S01]  /*38c0*/  LEA R190, P2, R0, R171.reuse, 0x1 ;  /* 0x000000ab00be7211 */ /* 0x080fe200078408ff */
[----:B------:R-:W-:Y:S01]  /*38d0*/  UIADD3.64 UR58, UR6, 0xc4, URZ ;  /* 0x000000c4063a7897 */ /* 0x000fe2000fffe03f */
[----:B------:R-:W-:Y:S01]  /*38e0*/  LEA R230, P1, R9, R171, 0x1 ;  /* 0x000000ab09e67211 */ /* 0x000fe200078208ff */
[----:B------:R-:W-:Y:S01]  /*38f0*/  IMAD R7, R23, 0x20, R6 ;  /* 0x0000002017077824 */ /* 0x000fe200078e0206 */
[----:B------:R-:W-:Y:S01]  /*3900*/  LEA.HI.X.SX32 R239, R8, R21, 0x1, P0 ;  /* 0x0000001508ef7211 */ /* 0x000fe200000f0eff */
[----:B------:R-:W-:Y:S01]  /*3910*/  UIADD3.64 UR58, UR6, 0x13e, URZ ;  /* 0x0000013e063a7897 */ /* 0x000fe2000fffe03f */
[----:B------:R-:W-:Y:S01]  /*3920*/  LEA R222, P0, R11, R171, 0x1 ;  /* 0x000000ab0bde7211 */ /* 0x000fe200078008ff */
[----:B------:R-:W-:Y:S01]  /*3930*/  UIADD3.64 UR58, UR6, 0x140, URZ ;  /* 0x00000140063a7897 */ /* 0x000fe2000fffe03f */
[-C--:B------:R-:W-:Y:S01]  /*3940*/  LEA.HI.X.SX32 R191, R0, R21.reuse, 0x1, P2 ;  /* 0x0000001500bf7211 */ /* 0x080fe200010f0eff */
[----:B------:R-:W-:Y:S01]  /*3950*/  IMAD R0, R23, 0x10, R7 ;  /* 0x0000001017007824 */ /* 0x000fe200078e0207 */
[----:B------:R-:W-:Y:S01]  /*3960*/  LEA.HI.X.SX32 R231, R9, R21, 0x1, P1 ;  /* 0x0000001509e77211 */ /* 0x000fe200008f0eff */
[----:B------:R-:W-:Y:S01]  /*3970*/  UIADD3.64 UR58, UR6, 0x142, URZ ;  /* 0x00000142063a7897 */ /* 0x000fe2000fffe03f */
[----:B------:R-:W-:Y:S01]  /*3980*/  LEA R192, P1, R12, R171, 0x1 ;  /* 0x000000ab0cc07211 */ /* 0x000fe200078208ff */
[----:B------:R-:W-:Y:S01]  /*3990*/  IMAD R8, R23, 0x10, R0 ;  /* 0x0000001017087824 */ /* 0x000fe200078e0200 */
[----:B------:R-:W-:Y:S01]  /*39a0*/  LEA.HI.X.SX32 R223, R11, R21, 0x1, P0 ;  /* 0x000000150bdf7211 */ /* 0x000fe200000f0eff */
[----:B------:R-:W-:Y:S01]  /*39b0*/  IMAD.IADD R11, R163, 0x1, R5 ;  /* 0x00000001a30b7824 */ /* 0x000fe200078e0205 */
[----:B------:R-:W-:Y:S01]  /*39c0*/  LEA R188, P0, R2, R171, 0x1 ;  /* 0x000000ab02bc7211 */ /* 0x000fe200078008ff */
[----:B------:R-:W-:Y:S01]  /*39d0*/  UIADD3.64 UR58, UR6, 0x144, URZ ;  /* 0x00000144063a7897 */ /* 0x000fe2000fffe03f */
[----:B------:R-:W-:Y:S01]  /*39e0*/  LEA.HI.X.SX32 R193, R12, R21, 0x1, P1 ;  /* 0x000000150cc17211 */ /* 0x000fe200008f0eff */
[----:B------:R-:W-:Y:S01]  /*39f0*/  UIADD3.64 UR58, UR6, 0x1be, URZ ;  /* 0x000001be063a7897 */ /* 0x000fe2000fffe03f */
[-C--:B------:R-:W-:Y:S01]  /*3a00*/  LEA R186, P1, R3, R171.reuse, 0x1 ;  /* 0x000000ab03ba7211 */ /* 0x080fe200078208ff */
[----:B------:R-:W-:Y:S01]  /*3a10*/  UIADD3.64 UR58, UR6, 0x1c0, URZ ;  /* 0x000001c0063a7897 */ /* 0x000fe2000fffe03f */
[----:B------:R-:W-:Y:S01]  /*3a20*/  LEA R184, P2, R4, R171, 0x1 ;  /* 0x000000ab04b87211 */ /* 0x000fe200078408ff */
[----:B------:R-:W-:Y:S01]  /*3a30*/  UIADD3.64 UR58, UR6, 0x1c2, URZ ;  /* 0x000001c2063a7897 */ /* 0x000fe2000fffe03f */
[-C--:B------:R-:W-:Y:S01]  /*3a40*/  LEA.HI.X.SX32 R189, R2, R21.reuse, 0x1, P0 ;  /* 0x0000001502bd7211 */ /* 0x080fe200000f0eff */
[----:B------:R-:W-:Y:S01]  /*3a50*/  IMAD R2, R23, 0x20, R8 ;  /* 0x0000002017027824 */ /* 0x000fe200078e0208 */
[-C--:B------:R-:W-:Y:S01]  /*3a60*/  LEA.HI.X.SX32 R187, R3, R21.reuse, 0x1, P1 ;  /* 0x0000001503bb7211 */ /* 0x080fe200008f0eff */
[----:B------:R-:W-:Y:S01]  /*3a70*/  UIADD3.64 UR58, UR6, 0x1c4, URZ ;  /* 0x000001c4063a7897 */ /* 0x000fe2000fffe03f */
[----:B------:R-:W-:Y:S01]  /*3a80*/  LEA.HI.X.SX32 R185, R4, R21, 0x1, P2 ;  /* 0x0000001504b97211 */ /* 0x000fe200010f0eff */
[----:B------:R-:W-:Y:S01]  /*3a90*/  IMAD R3, R23, 0x10, R2 ;  /* 0x0000001017037824 */ /* 0x000fe200078e0202 */
[-C--:B------:R-:W-:Y:S01]  /*3aa0*/  LEA R178, P2, R0, R171.reuse, 0x1 ;  /* 0x000000ab00b27211 */ /* 0x080fe200078408ff */
[----:B------:R-:W-:Y:S01]  /*3ab0*/  IMAD.IADD R4, R163, 0x1, R162 ;  /* 0x00000001a3047824 */ /* 0x000fe200078e02a2 */
[----:B------:R-:W-:Y:S01]  /*3ac0*/  LEA R182, P0, R6, R171, 0x1 ;  /* 0x000000ab06b67211 */ /* 0x000fe200078008ff */
[----:B------:R-:W-:Y:S01]  /*3ad0*/  UIADD3.64 UR58, UR6, 0x23e, URZ ;  /* 0x0000023e063a7897 */ /* 0x000fe2000fffe03f */
[-C--:B------:R-:W-:Y:S01]  /*3ae0*/  LEA.HI.X.SX32 R179, R0, R21.reuse, 0x1, P2 ;  /* 0x0000001500b37211 */ /* 0x080fe200010f0eff */
[----:B------:R-:W-:Y:S01]  /*3af0*/  IMAD R0, R23, 0x10, R3 ;  /* 0x0000001017007824 */ /* 0x000fe200078e0203 */
[----:B------:R-:W-:Y:S01]  /*3b00*/  LEA.HI.X.SX32 R183, R6, R21, 0x1, P0 ;  /* 0x0000001506b77211 */ /* 0x000fe200000f0eff */
[----:B------:R-:W-:Y:S01]  /*3b10*/  IMAD R23, R169, 0x5, RZ ;  /* 0x00000005a9177824 */ /* 0x000fe200078e02ff */
[-C--:B------:R-:W-:Y:S01]  /*3b20*/  LEA R172, P2, R3, R171.reuse, 0x1 ;  /* 0x000000ab03ac7211 */ /* 0x080fe200078408ff */
[----:B------:R-:W-:Y:S01]  /*3b30*/  UIADD3.64 UR58, UR6, 0x240, URZ ;  /* 0x00000240063a7897 */ /* 0x000fe2000fffe03f */
[-C--:B------:R-:W-:Y:S01]  /*3b40*/  LEA R180, P1, R7, R171.reuse, 0x1 ;  /* 0x000000ab07b47211 */ /* 0x080fe200078208ff */
[----:B------:R-:W-:Y:S01]  /*3b50*/  UIADD3.64 UR58, UR6, 0x242, URZ ;  /* 0x00000242063a7897 */ /* 0x000fe2000fffe03f */
[C---:B------:R-:W-:Y:S01]  /*3b60*/  LEA R176, P0, R8.reuse, R171, 0x1 ;  /* 0x000000ab08b07211 */ /* 0x040fe200078008ff */
[----:B------:R-:W-:Y:S01]  /*3b70*/  UIADD3.64 UR58, UR6, 0x244, URZ ;  /* 0x00000244063a7897 */ /* 0x000fe2000fffe03f */
[-C--:B------:R-:W-:Y:S01]  /*3b80*/  LEA.HI.X.SX32 R173, R3, R21.reuse, 0x1, P2 ;  /* 0x0000001503ad7211 */ /* 0x080fe200010f0eff */
[----:B------:R-:W-:Y:S01]  /*3b90*/  UIADD3.64 UR58, UR6, 0x2be, URZ ;  /* 0x000002be063a7897 */ /* 0x000fe2000fffe03f */
[-C--:B------:R-:W-:Y:S01]  /*3ba0*/  LEA.HI.X.SX32 R181, R7, R21.reuse, 0x1, P1 ;  /* 0x0000001507b57211 */ /* 0x080fe200008f0eff */
[----:B------:R-:W-:Y:S01]  /*3bb0*/  UIADD3.64 UR58, UR6, 0x2c0, URZ ;  /* 0x000002c0063a7897 */ /* 0x000fe2000fffe03f */
[----:B------:R-:W-:Y:S01]  /*3bc0*/  LEA.HI.X.SX32 R177, R8, R21, 0x1, P0 ;  /* 0x0000001508b17211 */ /* 0x000fe200000f0eff */
[----:B------:R-:W-:Y:S01]  /*3bd0*/  UIADD3.64 UR58, UR6, 0x2c2, URZ ;  /* 0x000002c2063a7897 */ /* 0x000fe2000fffe03f */
[C---:B------:R-:W-:Y:S01]  /*3be0*/  LOP3.LUT R3, R5.reuse, 0x60, RZ, 0x3c, !PT ;  /* 0x0000006005037812 */ /* 0x040fe200078e3cff */
[----:B------:R-:W-:Y:S01]  /*3bf0*/  UIADD3.64 UR8, UR4, 0x180, URZ ;  /* 0x0000018004087897 */ /* 0x000fe2000fffe03f */
[C---:B------:R-:W-:Y:S01]  /*3c00*/  LOP3.LUT R10, R5.reuse, 0x10, RZ, 0x3c, !PT ;  /* 0x00000010050a7812 */ /* 0x040fe200078e3cff */
[----:B------:R-:W-:Y:S01]  /*3c10*/  UIADD3.64 UR10, UR4, 0x800, URZ ;  /* 0x00000800040a7897 */ /* 0x000fe2000fffe03f */
[C---:B------:R-:W-:Y:S01]  /*3c20*/  LOP3.LUT R9, R5.reuse, 0x20, RZ, 0x3c, !PT ;  /* 0x0000002005097812 */ /* 0x040fe200078e3cff */
[----:B------:R-:W-:Y:S01]  /*3c30*/  UIADD3.64 UR58, UR6, 0x2c4, URZ ;  /* 0x000002c4063a7897 */ /* 0x000fe2000fffe03f */
[----:B------:R-:W-:Y:S01]  /*3c40*/  LOP3.LUT R8, R5, 0x30, RZ, 0x3c, !PT ;  /* 0x0000003005087812 */ /* 0x000fe200078e3cff */
[----:B------:R-:W-:Y:S01]  /*3c50*/  IMAD.IADD R10, R163, 0x1, R10 ;  /* 0x00000001a30a7824 */ /* 0x000fe200078e020a */
[----:B------:R-:W-:Y:S01]  /*3c60*/  LOP3.LUT R7, R5, 0x40, RZ, 0x3c, !PT ;  /* 0x0000004005077812 */ /* 0x000fe200078e3cff */
[----:B------:R-:W-:Y:S01]  /*3c70*/  IMAD.IADD R9, R163, 0x1, R9 ;  /* 0x00000001a3097824 */ /* 0x000fe200078e0209 */
[----:B------:R-:W-:Y:S01]  /*3c80*/  LOP3.LUT R6, R5, 0x50, RZ, 0x3c, !PT ;  /* 0x0000005005067812 */ /* 0x000fe200078e3cff */
[C---:B------:R-:W-:Y:S01]  /*3c90*/  IMAD.IADD R5, R163.reuse, 0x1, R3 ;  /* 0x00000001a3057824 */ /* 0x040fe200078e0203 */
[CC--:B------:R-:W-:Y:S01]  /*3ca0*/  LEA R196, P6, R18.reuse, R171.reuse, 0x1 ;  /* 0x000000ab12c47211 */ /* 0x0c0fe200078c08ff */
[----:B------:R-:W-:Y:S01]  /*3cb0*/  IMAD.IADD R8, R163, 0x1, R8 ;  /* 0x00000001a3087824 */ /* 0x000fe200078e0208 */
[----:B------:R-:W-:Y:S01]  /*3cc0*/  LEA R194, P5, R19, R171, 0x1 ;  /* 0x000000ab13c27211 */ /* 0x000fe200078a08ff */
[C---:B------:R-:W-:Y:S01]  /*3cd0*/  IMAD.IADD R7, R163.reuse, 0x1, R7 ;  /* 0x00000001a3077824 */ /* 0x040fe200078e0207 */
[-C--:B------:R-:W-:Y:S01]  /*3ce0*/  LEA.HI.X.SX32 R197, R18, R21.reuse, 0x1, P6 ;  /* 0x0000001512c57211 */ /* 0x080fe200030f0eff */
[----:B------:R-:W-:Y:S01]  /*3cf0*/  IMAD.IADD R6, R163, 0x1, R6 ;  /* 0x00000001a3067824 */ /* 0x000fe200078e0206 */
[----:B------:R-:W-:Y:S01]  /*3d00*/  LEA.HI.X.SX32 R195, R19, R21, 0x1, P5 ;  /* 0x0000001513c37211 */ /* 0x000fe200028f0eff */
[----:B------:R-:W-:Y:S01]  /*3d10*/  IMAD.IADD R3, R163, 0x1, R161 ;  /* 0x00000001a3037824 */ /* 0x000fe200078e02a1 */
[CC--:B------:R-:W-:Y:S01]  /*3d20*/  LEA R218, P3, R15.reuse, R171.reuse, 0x1 ;  /* 0x000000ab0fda7211 */ /* 0x0c0fe200078608ff */
[----:B------:R-:W-:Y:S01]  /*3d30*/  IMAD.WIDE R162, R160, 0x2, R204 ;  /* 0x00000002a0a27825 */ /* 0x000fe200078e02cc */
[----:B------:R-:W-:Y:S01]  /*3d40*/  LEA R234, P4, R14, R171, 0x1 ;  /* 0x000000ab0eea7211 */ /* 0x000fe200078808ff */
[----:B------:R-:W-:Y:S01]  /*3d50*/  UIADD3.64 UR8, UR4, 0x280, URZ ;  /* 0x0000028004087897 */ /* 0x000fe2000fffe03f */
[----:B------:R-:W-:Y:S01]  /*3d60*/  LEA.HI.X.SX32 R219, R15, R21, 0x1, P3 ;  /* 0x000000150fdb7211 */ /* 0x000fe200018f0eff */
[----:B------:R-:W-:Y:S01]  /*3d70*/  IMAD.WIDE R18, R160, 0x2, R202 ;  /* 0x00000002a0127825 */ /* 0x000fe200078e02ca */
[----:B------:R-:W-:Y:S01]  /*3d80*/  STL.64 [R1+0x108], R162 ;  /* 0x000108a201007387 */ /* 0x000fe20000100a00 */
[-C--:B------:R-:W-:Y:S01]  /*3d90*/  LEA R174, P1, R2, R171.reuse, 0x1 ;  /* 0x000000ab02ae7211 */ /* 0x080fe200078208ff */
[----:B------:R-:W-:Y:S01]  /*3da0*/  UIADD3.64 UR10, UR4, 0x900, URZ ;  /* 0x00000900040a7897 */ /* 0x000fe2000fffe03f */
[----:B------:R-:W-:Y:S01]  /*3db0*/  IMAD.WIDE R160, R155, 0x2, R204 ;  /* 0x000000029ba07825 */ /* 0x000fe200078e02cc */
[----:B------:R0:W-:Y:S01]  /*3dc0*/  STL.64 [R1+0x100], R18 ;  /* 0x0001001201007387 */ /* 0x0001e20000100a00 */
[----:B------:R-:W-:Y:S01]  /*3dd0*/  LEA R170, P3, R0, R171, 0x1 ;  /* 0x000000ab00aa7211 */ /* 0x000fe200078608ff */
[----:B------:R-:W-:Y:S01]  /*3de0*/  UIADD3.64 UR58, UR6, 0x33e, URZ ;  /* 0x0000033e063a7897 */ /* 0x000fe2000fffe03f */
[-C--:B------:R-:W-:Y:S01]  /*3df0*/  LEA.HI.X.SX32 R235, R14, R21.reuse, 0x1, P4 ;  /* 0x000000150eeb7211 */ /* 0x080fe200020f0eff */
[----:B------:R1:W-:Y:S01]  /*3e00*/  STL.64 [R1+0xf8], R160 ;  /* 0x0000f8a001007387 */ /* 0x0003e20000100a00 */
[-C--:B------:R-:W-:Y:S01]  /*3e10*/  LEA.HI.X.SX32 R175, R2, R21.reuse, 0x1, P1 ;  /* 0x0000001502af7211 */ /* 0x080fe200008f0eff */
[----:B------:R-:W-:Y:S01]  /*3e20*/  UIADD3.64 UR8, UR4, 0x380, URZ ;  /* 0x0000038004087897 */ /* 0x000fe2000fffe03f */
[----:B------:R-:W-:Y:S01]  /*3e30*/  LEA.HI.X.SX32 R171, R0, R21, 0x1, P3 ;  /* 0x0000001500ab7211 */ /* 0x000fe200018f0eff */
[----:B------:R-:W-:Y:S01]  /*3e40*/  IMAD R21, R169, 0x6, RZ ;  /* 0x00000006a9157824 */ /* 0x000fe200078e02ff */
[----:B------:R-:W-:Y:S01]  /*3e50*/  UIADD3.64 UR10, UR6, 0x2, URZ ;  /* 0x00000002060a7897 */ /* 0x000fe2000fffe03f */
[----:B------:R-:W-:Y:S01]  /*3e60*/  IMAD.MOV.U32 R15, RZ, RZ, 0x3f800000 ;  /* 0x3f800000ff0f7424 */ /* 0x000fe200078e00ff */
[----:B------:R-:W-:Y:S01]  /*3e70*/  UIADD3.64 UR14, UR6, 0x4, URZ ;  /* 0x00000004060e7897 */ /* 0x000fe2000fffe03f */
[----:B0-----:R-:W-:Y:S01]  /*3e80*/  IMAD.WIDE R18, R155, 0x2, R202 ;  /* 0x000000029b127825 */ /* 0x001fe200078e02ca */
[----:B------:R-:W-:Y:S01]  /*3e90*/  UIADD3.64 UR18, UR6, 0x7e, URZ ;  /* 0x0000007e06127897 */ /* 0x000fe2000fffe03f */
[----:B------:R-:W-:Y:S01]  /*3ea0*/  CS2R R62, SRZ ;  /* 0x00000000003e7805 */ /* 0x000fe2000001ff00 */
[----:B------:R-:W-:Y:S01]  /*3eb0*/  UIADD3.64 UR58, UR6, 0x340, URZ ;  /* 0x00000340063a7897 */ /* 0x000fe2000fffe03f */
[C---:B-1----:R-:W-:Y:S01]  /*3ec0*/  IMAD.WIDE R160, R152.reuse, 0x2, R204 ;  /* 0x0000000298a07825 */ /* 0x042fe200078e02cc */
[----:B------:R0:W-:Y:S01]  /*3ed0*/  STL.64 [R1+0xf0], R18 ;  /* 0x0000f01201007387 */ /* 0x0001e20000100a00 */
[----:B------:R-:W-:Y:S01]  /*3ee0*/  UIADD3.64 UR8, UR4, 0x480, URZ ;  /* 0x0000048004087897 */ /* 0x000fe2000fffe03f */
[----:B------:R-:W-:Y:S01]  /*3ef0*/  CS2R R64, SRZ ;  /* 0x0000000000407805 */ /* 0x000fe2000001ff00 */
[----:B------:R-:W-:Y:S01]  /*3f00*/  UIADD3.64 UR10, UR6, 0x80, URZ ;  /* 0x00000080060a7897 */ /* 0x000fe2000fffe03f */
[----:B------:R1:W-:Y:S01]  /*3f10*/  STL.64 [R1+0xe8], R160 ;  /* 0x0000e8a001007387 */ /* 0x0003e20000100a00 */
[----:B------:R-:W-:Y:S01]  /*3f20*/  UIADD3.64 UR14, UR6, 0x82, URZ ;  /* 0x00000082060e7897 */ /* 0x000fe2000fffe03f */
[----:B------:R-:W-:Y:S01]  /*3f30*/  IMAD.MOV.U32 R13, RZ, RZ, -0x800000 ;  /* 0xff800000ff0d7424 */ /* 0x000fe200078e00ff */
[----:B------:R-:W-:Y:S01]  /*3f40*/  UIADD3.64 UR18, UR6, 0x84, URZ ;  /* 0x0000008406127897 */ /* 0x000fe2000fffe03f */
[----:B------:R-:W-:Y:S01]  /*3f50*/  IMAD.MOV.U32 R2, RZ, RZ, RZ ;  /* 0x000000ffff027224 */ /* 0x000fe200078e00ff */
[----:B------:R-:W-:Y:S01]  /*3f60*/  UIADD3.64 UR58, UR6, 0x342, URZ ;  /* 0x00000342063a7897 */ /* 0x000fe2000fffe03f */
[----:B------:R-:W-:Y:S01]  /*3f70*/  IMAD.MOV.U32 R12, RZ, RZ, RZ ;  /* 0x000000ffff0c7224 */ /* 0x000fe200078e00ff */
[----:B------:R-:W-:Y:S01]  /*3f80*/  UIADD3.64 UR8, UR4, 0x580, URZ ;  /* 0x0000058004087897 */ /* 0x000fe2000fffe03f */
[----:B0-----:R-:W-:Y:S01]  /*3f90*/  IMAD.WIDE R18, R152, 0x2, R202 ;  /* 0x0000000298127825 */ /* 0x001fe200078e02ca */
[----:B------:R-:W-:Y:S01]  /*3fa0*/  UIADD3.64 UR10, UR6, 0xfe, URZ ;  /* 0x000000fe060a7897 */ /* 0x000fe2000fffe03f */
[----:B------:R-:W-:Y:S01]  /*3fb0*/  CS2R R66, SRZ ;  /* 0x0000000000427805 */ /* 0x000fe2000001ff00 */
[----:B------:R-:W-:Y:S01]  /*3fc0*/  UIADD3.64 UR14, UR6, 0x100, URZ ;  /* 0x00000100060e7897 */ /* 0x000fe2000fffe03f */
[----:B-1----:R-:W-:Y:S01]  /*3fd0*/  IMAD.WIDE R160, R23, 0x2, R204 ;  /* 0x0000000217a07825 */ /* 0x002fe200078e02cc */
[----:B------:R0:W-:Y:S01]  /*3fe0*/  STL.64 [R1+0xe0], R18 ;  /* 0x0000e01201007387 */ /* 0x0001e20000100a00 */
[----:B------:R-:W-:Y:S01]  /*3ff0*/  UIADD3.64 UR18, UR6, 0x102, URZ ;  /* 0x0000010206127897 */ /* 0x000fe2000fffe03f */
[----:B------:R-:W-:Y:S01]  /*4000*/  CS2R R68, SRZ ;  /* 0x0000000000447805 */ /* 0x000fe2000001ff00 */
[----:B------:R-:W-:Y:S01]  /*4010*/  UIADD3.64 UR58, UR6, 0x344, URZ ;  /* 0x00000344063a7897 */ /* 0x000fe2000fffe03f */
[----:B------:R1:W-:Y:S01]  /*4020*/  STL.64 [R1+0xd8], R160 ;  /* 0x0000d8a001007387 */ /* 0x0003e20000100a00 */
[----:B------:R-:W-:Y:S01]  /*4030*/  IMAD.MOV.U32 R14, RZ, RZ, -0x800000 ;  /* 0xff800000ff0e7424 */ /* 0x000fe200078e00ff */
[----:B------:R-:W-:Y:S01]  /*4040*/  CS2R R70, SRZ ;  /* 0x0000000000467805 */ /* 0x000fe2000001ff00 */
[----:B------:R-:W-:Y:S01]  /*4050*/  IMAD.MOV.U32 R16, RZ, RZ, 0x3f800000 ;  /* 0x3f800000ff107424 */ /* 0x000fe200078e00ff */
[----:B------:R-:W-:Y:S01]  /*4060*/  CS2R R72, SRZ ;  /* 0x0000000000487805 */ /* 0x000fe2000001ff00 */
[----:B------:R-:W-:Y:S01]  /*4070*/  IMAD.MOV.U32 R0, RZ, RZ, RZ ;  /* 0x000000ffff007224 */ /* 0x000fe200078e00ff */
[----:B------:R-:W-:-:S02]  /*4080*/  CS2R R74, SRZ ;  /* 0x00000000004a7805 */ /* 0x000fc4000001ff00 */
[----:B------:R-:W-:Y:S01]  /*4090*/  CS2R R76, SRZ ;  /* 0x00000000004c7805 */ /* 0x000fe2000001ff00 */
[----:B0-----:R-:W-:Y:S01]  /*40a0*/  IMAD.WIDE R18, R23, 0x2, R202 ;  /* 0x0000000217127825 */ /* 0x001fe200078e02ca */
[----:B------:R-:W-:Y:S02]  /*40b0*/  CS2R R78, SRZ ;  /* 0x00000000004e7805 */ /* 0x000fe4000001ff00 */
[----:B------:R-:W-:Y:S02]  /*40c0*/  CS2R R80, SRZ ;  /* 0x0000000000507805 */ /* 0x000fe4000001ff00 */
[----:B------:R-:W-:Y:S01]  /*40d0*/  CS2R R82, SRZ ;  /* 0x0000000000527805 */ /* 0x000fe2000001ff00 */
[----:B-1----:R-:W-:Y:S01]  /*40e0*/  IMAD.WIDE R160, R21, 0x2, R204 ;  /* 0x0000000215a07825 */ /* 0x002fe200078e02cc */
[----:B------:R0:W-:Y:S01]  /*40f0*/  STL.64 [R1+0xd0], R18 ;  /* 0x0000d01201007387 */ /* 0x0001e20000100a00 */
[----:B------:R-:W-:Y:S02]  /*4100*/  CS2R R84, SRZ ;  /* 0x0000000000547805 */ /* 0x000fe4000001ff00 */
[----:B------:R-:W-:-:S02]  /*4110*/  CS2R R86, SRZ ;  /* 0x0000000000567805 */ /* 0x000fc4000001ff00 */
[----:B------:R-:W-:Y:S01]  /*4120*/  CS2R R88, SRZ ;  /* 0x0000000000587805 */ /* 0x000fe2000001ff00 */
[----:B------:R1:W-:Y:S01]  /*4130*/  STL.64 [R1+0xc8], R160 ;  /* 0x0000c8a001007387 */ /* 0x0003e20000100a00 */
[----:B------:R-:W-:Y:S02]  /*4140*/  CS2R R90, SRZ ;  /* 0x00000000005a7805 */ /* 0x000fe4000001ff00 */
[----:B------:R-:W-:Y:S02]  /*4150*/  CS2R R92, SRZ ;  /* 0x00000000005c7805 */ /* 0x000fe4000001ff00 */
[----:B------:R-:W-:Y:S02]  /*4160*/  CS2R R94, SRZ ;  /* 0x00000000005e7805 */ /* 0x000fe4000001ff00 */
[----:B------:R-:W-:Y:S02]  /*4170*/  CS2R R96, SRZ ;  /* 0x0000000000607805 */ /* 0x000fe4000001ff00 */
[----:B------:R-:W-:-:S02]  /*4180*/  CS2R R98, SRZ ;  /* 0x0000000000627805 */ /* 0x000fc4000001ff00 */
[----:B------:R-:W-:Y:S02]  /*4190*/  CS2R R100, SRZ ;  /* 0x0000000000647805 */ /* 0x000fe4000001ff00 */
[----:B------:R-:W-:Y:S01]  /*41a0*/  CS2R R102, SRZ ;  /* 0x0000000000667805 */ /* 0x000fe2000001ff00 */
[----:B0-----:R-:W-:Y:S01]  /*41b0*/  IMAD.WIDE R18, R21, 0x2, R202 ;  /* 0x0000000215127825 */ /* 0x001fe200078e02ca */
[----:B------:R-:W-:Y:S02]  /*41c0*/  CS2R R104, SRZ ;  /* 0x0000000000687805 */ /* 0x000fe4000001ff00 */
[----:B------:R-:W-:Y:S02]  /*41d0*/  CS2R R106, SRZ ;  /* 0x00000000006a7805 */ /* 0x000fe4000001ff00 */
[----:B------:R-:W-:Y:S01]  /*41e0*/  CS2R R108, SRZ ;  /* 0x00000000006c7805 */ /* 0x000fe2000001ff00 */
[----:B-1----:R-:W-:Y:S01]  /*41f0*/  IMAD.WIDE R160, R17, 0x2, R204 ;  /* 0x0000000211a07825 */ /* 0x002fe200078e02cc */
[----:B------:R0:W-:Y:S01]  /*4200*/  STL.64 [R1+0xc0], R18 ;  /* 0x0000c01201007387 */ /* 0x0001e20000100a00 */
[----:B------:R-:W-:-:S02]  /*4210*/  CS2R R110, SRZ ;  /* 0x00000000006e7805 */ /* 0x000fc4000001ff00 */
[----:B------:R-:W-:Y:S02]  /*4220*/  CS2R R112, SRZ ;  /* 0x0000000000707805 */ /* 0x000fe4000001ff00 */
[----:B------:R-:W-:Y:S01]  /*4230*/  CS2R R114, SRZ ;  /* 0x0000000000727805 */ /* 0x000fe2000001ff00 */
[----:B------:R1:W-:Y:S01]  /*4240*/  STL.64 [R1+0xb8], R160 ;  /* 0x0000b8a001007387 */ /* 0x0003e20000100a00 */
[----:B------:R-:W-:Y:S02]  /*4250*/  CS2R R116, SRZ ;  /* 0x0000000000747805 */ /* 0x000fe4000001ff00 */
[----:B------:R-:W-:Y:S02]  /*4260*/  CS2R R118, SRZ ;  /* 0x0000000000767805 */ /* 0x000fe4000001ff00 */
[----:B------:R-:W-:Y:S02]  /*4270*/  CS2R R120, SRZ ;  /* 0x0000000000787805 */ /* 0x000fe4000001ff00 */
[----:B------:R-:W-:-:S02]  /*4280*/  CS2R R122, SRZ ;  /* 0x00000000007a7805 */ /* 0x000fc4000001ff00 */
[----:B------:R-:W-:Y:S02]  /*4290*/  CS2R R124, SRZ ;  /* 0x00000000007c7805 */ /* 0x000fe4000001ff00 */
        /* <DEDUP_REMOVED lines=11> */
[----:B------:R-:W-:Y:S01]  /*4350*/  STL.64 [R1+0xa8], R160 ;  /* 0x0000a8a001007387 */ /* 0x000fe20000100a00 */
[----:B------:R-:W-:Y:S02]  /*4360*/  CS2R R142, SRZ ;  /* 0x00000000008e7805 */ /* 0x000fe4000001ff00 */
[----:B------:R-:W-:Y:S02]  /*4370*/  CS2R R144, SRZ ;  /* 0x0000000000907805 */ /* 0x000fe4000001ff00 */
[----:B------:R-:W-:Y:S02]  /*4380*/  CS2R R146, SRZ ;  /* 0x0000000000927805 */ /* 0x000fe4000001ff00 */
[----:B------:R-:W-:-:S02]  /*4390*/  CS2R R148, SRZ ;  /* 0x0000000000947805 */ /* 0x000fc4000001ff00 */
[----:B------:R-:W-:Y:S01]  /*43a0*/  CS2R R150, SRZ ;  /* 0x0000000000967805 */ /* 0x000fe2000001ff00 */
[----:B------:R-:W-:Y:S01]  /*43b0*/  UIADD3.64 UR8, UR4, 0x680, URZ ;  /* 0x0000068004087897 */ /* 0x000fe2000fffe03f */
[----:B0-----:R-:W-:Y:S01]  /*43c0*/  IMAD.WIDE R18, R20, 0x2, R202 ;  /* 0x0000000214127825 */ /* 0x001fe200078e02ca */
[----:B------:R-:W-:Y:S02]  /*43d0*/  UIADD3.64 UR10, UR6, 0x104, URZ ;  /* 0x00000104060a7897 */ /* 0x000fe4000fffe03f */
[----:B------:R-:W-:Y:S01]  /*43e0*/  UIADD3.64 UR14, UR6, 0x17e, URZ ;  /* 0x0000017e060e7897 */ /* 0x000fe2000fffe03f */
[----:B------:R-:W-:Y:S01]  /*43f0*/  IMAD.WIDE R20, R22, 0x2, R204 ;  /* 0x0000000216147825 */ /* 0x000fe200078e02cc */
[----:B------:R0:W-:Y:S01]  /*4400*/  STL.64 [R1+0xa0], R18 ;  /* 0x0000a01201007387 */ /* 0x0001e20000100a00 */
[----:B------:R-:W-:Y:S02]  /*4410*/  UIADD3.64 UR18, UR6, 0x180, URZ ;  /* 0x0000018006127897 */ /* 0x000fe4000fffe03f */
[----:B------:R-:W-:Y:S01]  /*4420*/  UIADD3.64 UR58, UR6, 0x3be, URZ ;  /* 0x000003be063a7897 */ /* 0x000fe2000fffe03f */
[----:B------:R1:W-:Y:S01]  /*4430*/  STL.64 [R1+0x98], R20 ;  /* 0x0000981401007387 */ /* 0x0003e20000100a00 */
[----:B------:R-:W-:-:S02]  /*4440*/  UIADD3.64 UR8, UR4, 0x780, URZ ;  /* 0x0000078004087897 */ /* 0x000fc4000fffe03f */
[----:B------:R-:W-:Y:S02]  /*4450*/  UIADD3.64 UR10, UR6, 0x182, URZ ;  /* 0x00000182060a7897 */ /* 0x000fe4000fffe03f */
[----:B------:R-:W-:Y:S02]  /*4460*/  UIADD3.64 UR14, UR6, 0x184, URZ ;  /* 0x00000184060e7897 */ /* 0x000fe4000fffe03f */
[----:B------:R-:W-:Y:S01]  /*4470*/  UIADD3.64 UR18, UR6, 0x1fe, URZ ;  /* 0x000001fe06127897 */ /* 0x000fe2000fffe03f */
[----:B0-----:R-:W-:Y:S01]  /*4480*/  IMAD.WIDE R18, R22, 0x2, R202 ;  /* 0x0000000216127825 */ /* 0x001fe200078e02ca */
[----:B------:R-:W-:Y:S02]  /*4490*/  UIADD3.64 UR58, UR6, 0x3c0, URZ ;  /* 0x000003c0063a7897 */ /* 0x000fe4000fffe03f */
[----:B------:R-:W-:Y:S01]  /*44a0*/  UIADD3.64 UR12, UR4, 0x300, URZ ;  /* 0x00000300040c7897 */ /* 0x000fe2000fffe03f */
[----:B-1----:R-:W-:Y:S01]  /*44b0*/  IMAD.WIDE R20, R153, 0x2, R204 ;  /* 0x0000000299147825 */ /* 0x002fe200078e02cc */
[----:B------:R0:W-:Y:S01]  /*44c0*/  STL.64 [R1+0x90], R18 ;  /* 0x0000901201007387 */ /* 0x0001e20000100a00 */
[----:B------:R-:W-:-:S02]  /*44d0*/  UIADD3.64 UR8, UR4, 0x880, URZ ;  /* 0x0000088004087897 */ /* 0x000fc4000fffe03f */
[----:B------:R-:W-:Y:S01]  /*44e0*/  IMAD.WIDE R22, R154, 0x2, R204 ;  /* 0x000000029a167825 */ /* 0x000fe200078e02cc */
[----:B------:R1:W-:Y:S01]  /*44f0*/  STL.64 [R1+0x88], R20 ;  /* 0x0000881401007387 */ /* 0x0003e20000100a00 */
[----:B------:R-:W-:Y:S02]  /*4500*/  UIADD3.64 UR10, UR6, 0x200, URZ ;  /* 0x00000200060a7897 */ /* 0x000fe4000fffe03f */
[----:B------:R-:W-:Y:S02]  /*4510*/  UIADD3.64 UR14, UR6, 0x202, URZ ;  /* 0x00000202060e7897 */ /* 0x000fe4000fffe03f */
[----:B------:R-:W-:Y:S02]  /*4520*/  UIADD3.64 UR18, UR6, 0x204, URZ ;  /* 0x0000020406127897 */ /* 0x000fe4000fffe03f */
[----:B------:R-:W-:Y:S01]  /*4530*/  UIADD3.64 UR58, UR6, 0x3c2, URZ ;  /* 0x000003c2063a7897 */ /* 0x000fe2000fffe03f */
[----:B0-----:R-:W-:Y:S01]  /*4540*/  IMAD.WIDE R18, R153, 0x2, R202 ;  /* 0x0000000299127825 */ /* 0x001fe200078e02ca */
[----:B------:R-:W-:Y:S01]  /*4550*/  UMOV UR57, 0x40000040 ;  /* 0x4000004000397882 */ /* 0x000fe20000000000 */
[----:B------:R-:W-:-:S02]  /*4560*/  UIADD3.64 UR8, UR4, 0x980, URZ ;  /* 0x0000098004087897 */ /* 0x000fc4000fffe03f */
[----:B-1----:R-:W-:Y:S01]  /*4570*/  IMAD.WIDE R20, R154, 0x2, R202 ;  /* 0x000000029a147825 */ /* 0x002fe200078e02ca */
[----:B------:R0:W-:Y:S01]  /*4580*/  STL.64 [R1+0x80], R18 ;  /* 0x0000801201007387 */ /* 0x0001e20000100a00 */
[----:B------:R-:W-:Y:S02]  /*4590*/  UIADD3.64 UR12, UR4, 0xa00, URZ ;  /* 0x00000a00040c7897 */ /* 0x000fe4000fffe03f */
[----:B------:R-:W-:Y:S01]  /*45a0*/  UIADD3.64 UR16, UR4, 0xa80, URZ ;  /* 0x00000a8004107897 */ /* 0x000fe2000fffe03f */
[----:B------:R1:W-:Y:S01]  /*45b0*/  STL.64 [R1+0x78], R22 ;  /* 0x0000781601007387 */ /* 0x0003e20000100a00 */
[----:B------:R-:W-:Y:S02]  /*45c0*/  UIADD3.64 UR20, UR4, 0xb00, URZ ;  /* 0x00000b0004147897 */ /* 0x000fe4000fffe03f */
[----:B------:R-:W-:Y:S01]  /*45d0*/  UIADD3.64 UR24, UR4, 0xb80, URZ ;  /* 0x00000b8004187897 */ /* 0x000fe2000fffe03f */
[----:B------:R2:W-:Y:S01]  /*45e0*/  STL.64 [R1+0x70], R20 ;  /* 0x0000701401007387 */ /* 0x0005e20000100a00 */
[----:B------:R-:W-:-:S02]  /*45f0*/  UIADD3.64 UR28, UR4, 0xc00, URZ ;  /* 0x00000c00041c7897 */ /* 0x000fc4000fffe03f */
[----:B------:R-:W-:Y:S01]  /*4600*/  UIADD3.64 UR32, UR4, 0xc80, URZ ;  /* 0x00000c8004207897 */ /* 0x000fe2000fffe03f */
[C---:B0-----:R-:W-:Y:S01]  /*4610*/  IMAD.WIDE R18, R156.reuse, 0x2, R204 ;  /* 0x000000029c127825 */ /* 0x041fe200078e02cc */
[----:B------:R-:W-:Y:S02]  /*4620*/  UIADD3.64 UR36, UR4, 0xd00, URZ ;  /* 0x00000d0004247897 */ /* 0x000fe4000fffe03f */
[----:B------:R-:W-:Y:S01]  /*4630*/  UIADD3.64 UR40, UR4, 0xd80, URZ ;  /* 0x00000d8004287897 */ /* 0x000fe2000fffe03f */
[----:B-1----:R-:W-:Y:S01]  /*4640*/  IMAD.WIDE R22, R156, 0x2, R202 ;  /* 0x000000029c167825 */ /* 0x002fe200078e02ca */
[----:B------:R0:W-:Y:S01]  /*4650*/  STL.64 [R1+0x68], R18 ;  /* 0x0000681201007387 */ /* 0x0001e20000100a00 */
[----:B------:R-:W-:Y:S02]  /*4660*/  UIADD3.64 UR44, UR4, 0xe00, URZ ;  /* 0x00000e00042c7897 */ /* 0x000fe4000fffe03f */
[----:B--2---:R-:W-:Y:S01]  /*4670*/  IMAD.WIDE R20, R157, 0x2, R204 ;  /* 0x000000029d147825 */ /* 0x004fe200078e02cc */
[----:B------:R1:W-:Y:S01]  /*4680*/  STL.64 [R1+0x60], R22 ;  /* 0x0000601601007387 */ /* 0x0003e20000100a00 */
[----:B------:R-:W-:-:S02]  /*4690*/  UIADD3.64 UR48, UR4, 0xe80, URZ ;  /* 0x00000e8004307897 */ /* 0x000fc4000fffe03f */
[----:B------:R-:W-:Y:S01]  /*46a0*/  UIADD3.64 UR52, UR4, 0xf00, URZ ;  /* 0x00000f0004347897 */ /* 0x000fe2000fffe03f */
[----:B------:R2:W-:Y:S01]  /*46b0*/  STL.64 [R1+0x50], R20 ;  /* 0x0000501401007387 */ /* 0x0005e20000100a00 */
        /* <DEDUP_REMOVED lines=8> */
[----:B--2---:R-:W-:Y:S01]  /*4740*/  IMAD.WIDE R20, R158, 0x2, R202 ;  /* 0x000000029e147825 */ /* 0x004fe200078e02ca */
[----:B------:R1:W-:Y:S01]  /*4750*/  STL.64 [R1+0x40], R22 ;  /* 0x0000401601007387 */ /* 0x0003e20000100a00 */
[----:B------:R-:W-:Y:S02]  /*4760*/  UIADD3.64 UR30, UR6, 0x300, URZ ;  /* 0x00000300061e7897 */ /* 0x000fe4000fffe03f */
[----:B------:R-:W-:Y:S01]  /*4770*/  UIADD3.64 UR34, UR6, 0x302, URZ ;  /* 0x0000030206227897 */ /* 0x000fe2000fffe03f */
[----:B------:R2:W-:Y:S01]  /*4780*/  STL.64 [R1+0x38], R20 ;  /* 0x0000381401007387 */ /* 0x0005e20000100a00 */
[----:B------:R-:W-:Y:S02]  /*4790*/  UIADD3.64 UR38, UR6, 0x304, URZ ;  /* 0x0000030406267897 */ /* 0x000fe4000fffe03f */
[----:B------:R-:W-:Y:S01]  /*47a0*/  UIADD3.64 UR42, UR6, 0x37e, URZ ;  /* 0x0000037e062a7897 */ /* 0x000fe2000fffe03f */
[----:B0-----:R-:W-:Y:S01]  /*47b0*/  IMAD.WIDE R18, R159, 0x2, R204 ;  /* 0x000000029f127825 */ /* 0x001fe200078e02cc */
[----:B------:R-:W-:-:S02]  /*47c0*/  UIADD3.64 UR46, UR6, 0x380, URZ ;  /* 0x00000380062e7897 */ /* 0x000fc4000fffe03f */
[----:B------:R-:W-:Y:S01]  /*47d0*/  UIADD3.64 UR50, UR6, 0x382, URZ ;  /* 0x0000038206327897 */ /* 0x000fe2000fffe03f */
[----:B-1----:R-:W-:Y:S01]  /*47e0*/  IMAD.WIDE R22, R159, 0x2, R202 ;  /* 0x000000029f167825 */ /* 0x002fe200078e02ca */
[----:B------:R0:W-:Y:S01]  /*47f0*/  STL.64 [R1+0x30], R18 ;  /* 0x0000301201007387 */ /* 0x0001e20000100a00 */
[----:B------:R-:W-:Y:S02]  /*4800*/  UIADD3.64 UR54, UR6, 0x384, URZ ;  /* 0x0000038406367897 */ /* 0x000fe4000fffe03f */
[----:B--2---:R-:W-:Y:S01]  /*4810*/  IMAD.WIDE R20, R169, 0x2, R204 ;  /* 0x00000002a9147825 */ /* 0x004fe200078e02cc */
[----:B------:R1:W-:Y:S01]  /*4820*/  STL.64 [R1+0x28], R22 ;  /* 0x0000281601007387 */ /* 0x0003e20000100a00 */
[----:B------:R-:W-:-:S03]  /*4830*/  UIADD3.64 UR58, UR6, 0x3c4, URZ ;  /* 0x000003c4063a7897 */ /* 0x000fc6000fffe03f */
[----:B------:R1:W-:Y:S01]  /*4840*/  STL.64 [R1+0x120], R20 ;  /* 0x0001201401007387 */ /* 0x0003e20000100a00 */
[----:B0-----:R-:W-:-:S05]  /*4850*/  IMAD.WIDE R18, R169, 0x2, R202 ;  /* 0x00000002a9127825 */ /* 0x001fca00078e02ca */
[----:B------:R1:W-:Y:S03]  /*4860*/  STL.64 [R1+0x118], R18 ;  /* 0x0001181201007387 */ /* 0x0003e60000100a00 */
.L_x_1:
[----:B------:R-:W2:Y:S04]  /*4870*/  LDL.64 R228, [R1+0x108] ;  /* 0x0001080001e47983 */ /* 0x000ea80000100a00 */
[----:B------:R-:W3:Y:S04]  /*4880*/  LDL.64 R224, [R1+0x100] ;  /* 0x0001000001e07983 */ /* 0x000ee80000100a00 */
[----:B------:R-:W4:Y:S04]  /*4890*/  LDL.64 R232, [R1+0x120] ;  /* 0x0001200001e87983 */ /* 0x000f280000100a00 */
[----:B------:R-:W5:Y:S04]  /*48a0*/  LDL.64 R206, [R1+0x118] ;  /* 0x0001180001ce7983 */ /* 0x000f680000100a00 */
[----:B------:R-:W5:Y:S04]  /*48b0*/  LDL.64 R220, [R1+0xf8] ;  /* 0x0000f80001dc7983 */ /* 0x000f680000100a00 */
[----:B------:R-:W5:Y:S04]  /*48c0*/  LDL.64 R216, [R1+0xf0] ;  /* 0x0000f00001d87983 */ /* 0x000f680000100a00 */
[----:B------:R-:W5:Y:S04]  /*48d0*/  LDL.64 R214, [R1+0xe8] ;  /* 0x0000e80001d67983 */ /* 0x000f680000100a00 */
[----:B------:R-:W5:Y:S04]  /*48e0*/  LDL.64 R210, [R1+0xe0] ;  /* 0x0000e00001d27983 */ /* 0x000f680000100a00 */
[----:B------:R-:W5:Y:S04]  /*48f0*/  LDL.64 R212, [R1+0xd8] ;  /* 0x0000d80001d47983 */ /* 0x000f680000100a00 */
[----:B------:R-:W-:Y:S04]  /*4900*/  STL.64 [R1+0x150], R196 ;  /* 0x000150c401007387 */ /* 0x000fe80000100a00 */
[----:B------:R-:W-:Y:S04]  /*4910*/  STL.64 [R1+0x148], R174 ;  /* 0x000148ae01007387 */ /* 0x000fe80000100a00 */
[----:B------:R0:W-:Y:S04]  /*4920*/  STL.64 [R1+0x140], R172 ;  /* 0x000140ac01007387 */ /* 0x0001e80000100a00 */
[----:B------:R1:W-:Y:S04]  /*4930*/  STL.64 [R1+0x138], R170 ;  /* 0x000138aa01007387 */ /* 0x0003e80000100a00 */
[----:B------:R1:W-:Y:S04]  /*4940*/  STL.64 [R1+0x130], R194 ;  /* 0x000130c201007387 */ /* 0x0003e80000100a00 */
[----:B------:R1:W-:Y:S04]  /*4950*/  STL.64 [R1+0x128], R14 ;  /* 0x0001280e01007387 */ /* 0x0003e80000100a00 */
[----:B0-----:R-:W5:Y:S04]  /*4960*/  LDL.64 R172, [R1+0xd0] ;  /* 0x0000d00001ac7983 */ /* 0x001f680000100a00 */
[----:B-1----:R-:W5:Y:S04]  /*4970*/  LDL.64 R170, [R1+0xb0] ;  /* 0x0000b00001aa7983 */ /* 0x002f680000100a00 */
[----:B------:R-:W5:Y:S04]  /*4980*/  LDL.64 R194, [R1+0xb8] ;  /* 0x0000b80001c27983 */ /* 0x000f680000100a00 */
[----:B------:R-:W5:Y:S01]  /*4990*/  LDL.64 R14, [R1+0xa8] ;  /* 0x0000a800010e7983 */ /* 0x000f620000100a00 */
[----:B------:R-:W-:-:S03]  /*49a0*/  IMAD.WIDE R152, R2, 0x2, R204 ;  /* 0x0000000202987825 */ /* 0x000fc600078e02cc */
[----:B------:R-:W5:Y:S01]  /*49b0*/  LDL.64 R196, [R1+0x98] ;  /* 0x0000980001c47983 */ /* 0x000f620000100a00 */
[----:B------:R-:W-:-:S03]  /*49c0*/  IMAD.WIDE R208, R2, 0x2, R202 ;  /* 0x0000000202d07825 */ /* 0x000fc600078e02ca */
[----:B------:R-:W5:Y:S04]  /*49d0*/  LDG.E.U16 R152, desc[UR60][R152.64] ;  /* 0x0000003c98987981 */ /* 0x000f68000c1e1500 */
[----:B------:R-:W5:Y:S04]  /*49e0*/  LDL.64 R174, [R1+0x90] ;  /* 0x0000900001ae7983 */ /* 0x000f680000100a00 */
[----:B------:R-:W5:Y:S04]  /*49f0*/  LDL.64 R248, [R1+0x40] ;  /* 0x0000400001f87983 */ /* 0x000f680000100a00 */
[----:B------:R0:W5:Y:S01]  /*4a00*/  LDG.E.U16 R153, desc[UR60][R208.64] ;  /* 0x0000003cd0997981 */ /* 0x000162000c1e1500 */
[----:B--2---:R-:W-:-:S03]  /*4a10*/  IMAD.WIDE R154, R2, 0x2, R228 ;  /* 0x00000002029a7825 */ /* 0x004fc600078e02e4 */
[----:B------:R-:W2:Y:S01]  /*4a20*/  LDL.64 R228, [R1+0xc8] ;  /* 0x0000c80001e47983 */ /* 0x000ea20000100a00 */
[----:B---3--:R-:W-:-:S03]  /*4a30*/  IMAD.WIDE R158, R2, 0x2, R224 ;  /* 0x00000002029e7825 */ /* 0x008fc600078e02e0 */
[----:B------:R-:W3:Y:S01]  /*4a40*/  LDG.E.U16 R155, desc[UR60][R154.64] ;  /* 0x0000003c9a9b7981 */ /* 0x000ee2000c1e1500 */
[----:B----4-:R-:W-:-:S03]  /*4a50*/  IMAD.WIDE R156, R2, 0x2, R232 ;  /* 0x00000002029c7825 */ /* 0x010fc600078e02e8 */
[----:B------:R-:W4:Y:S04]  /*4a60*/  LDL.64 R224, [R1+0xc0] ;  /* 0x0000c00001e07983 */ /* 0x000f280000100a00 */
[----:B------:R-:W3:Y:S04]  /*4a70*/  LDL.64 R232, [R1+0xa0] ;  /* 0x0000a00001e87983 */ /* 0x000ee80000100a00 */
[----:B------:R1:W3:Y:S01]  /*4a80*/  LDG.E.U16 R154, desc[UR60][R158.64] ;  /* 0x0000003c9e9a7981 */ /* 0x0002e2000c1e1500 */
[----:B-----5:R-:W-:-:S03]  /*4a90*/  IMAD.WIDE R206, R2, 0x2, R206 ;  /* 0x0000000202ce7825 */ /* 0x020fc600078e02ce */
[----:B------:R-:W5:Y:S01]  /*4aa0*/  LDG.E.U16 R157, desc[UR60][R156.64] ;  /* 0x0000003c9c9d7981 */ /* 0x000f62000c1e1500 */
[----:B0-----:R-:W-:-:S04]  /*4ab0*/  IMAD.WIDE R208, R2, 0x2, R214 ;  /* 0x0000000202d07825 */ /* 0x001fc800078e02d6 */
[----:B-1----:R-:W-:-:S04]  /*4ac0*/  IMAD.WIDE R158, R2, 0x2, R220 ;  /* 0x00000002029e7825 */ /* 0x002fc800078e02dc */
[C---:B------:R-:W-:Y:S01]  /*4ad0*/  IMAD.WIDE R212, R2.reuse, 0x2, R212 ;  /* 0x0000000202d47825 */ /* 0x040fe200078e02d4 */
[----:B------:R0:W5:Y:S04]  /*4ae0*/  LDG.E.U16 R214, desc[UR60][R158.64] ;  /* 0x0000003c9ed67981 */ /* 0x000168000c1e1500 */
[----:B------:R1:W5:Y:S01]  /*4af0*/  LDG.E.U16 R220, desc[UR60][R212.64] ;  /* 0x0000003cd4dc7981 */ /* 0x000362000c1e1500 */
[----:B------:R-:W-:-:S03]  /*4b00*/  IMAD.WIDE R210, R2, 0x2, R210 ;  /* 0x0000000202d27825 */ /* 0x000fc600078e02d2 */
[----:B------:R1:W5:Y:S01]  /*4b10*/  LDG.E.U16 R156, desc[UR60][R206.64] ;  /* 0x0000003cce9c7981 */ /* 0x000362000c1e1500 */
[----:B0-----:R-:W-:-:S03]  /*4b20*/  IMAD.WIDE R158, R2, 0x2, R172 ;  /* 0x00000002029e7825 */ /* 0x001fc600078e02ac */
[----:B------:R-:W5:Y:S01]  /*4b30*/  LDL.64 R172, [R1+0x88] ;  /* 0x0000880001ac7983 */ /* 0x000f620000100a00 */
[----:B-1----:R-:W-:-:S03]  /*4b40*/  IMAD.WIDE R212, R2, 0x2, R170 ;  /* 0x0000000202d47825 */ /* 0x002fc600078e02aa */
[----:B------:R-:W5:Y:S01]  /*4b50*/  LDL.64 R170, [R1+0x78] ;  /* 0x0000780001aa7983 */ /* 0x000f620000100a00 */
[----:B------:R-:W-:-:S03]  /*4b60*/  IMAD.WIDE R206, R2, 0x2, R216 ;  /* 0x0000000202ce7825 */ /* 0x000fc600078e02d8 */
[----:B------:R0:W5:Y:S04]  /*4b70*/  LDG.E.U16 R217, desc[UR60][R210.64] ;  /* 0x0000003cd2d97981 */ /* 0x000168000c1e1500 */
[----:B------:R1:W5:Y:S04]  /*4b80*/  LDG.E.U16 R221, desc[UR60][R158.64] ;  /* 0x0000003c9edd7981 */ /* 0x000368000c1e1500 */
[----:B------:R2:W5:Y:S01]  /*4b90*/  LDG.E.U16 R215, desc[UR60][R206.64] ;  /* 0x0000003cced77981 */ /* 0x000562000c1e1500 */
[----:B0-----:R-:W-:-:S03]  /*4ba0*/  IMAD.WIDE R210, R2, 0x2, R194 ;  /* 0x0000000202d27825 */ /* 0x001fc600078e02c2 */
[----:B------:R-:W5:Y:S01]  /*4bb0*/  LDL.64 R194, [R1+0x80] ;  /* 0x0000800001c27983 */ /* 0x000f620000100a00 */
[----:B-1----:R-:W-:-:S03]  /*4bc0*/  IMAD.WIDE R158, R2, 0x2, R14 ;  /* 0x00000002029e7825 */ /* 0x002fc600078e020e */
[----:B------:R-:W5:Y:S04]  /*4bd0*/  LDL.64 R14, [R1+0x70] ;  /* 0x00007000010e7983 */ /* 0x000f680000100a00 */
[----:B------:R4:W5:Y:S01]  /*4be0*/  LDG.E.U16 R216, desc[UR60][R208.64] ;  /* 0x0000003cd0d87981 */ /* 0x000962000c1e1500 */
[----:B--2---:R-:W-:-:S03]  /*4bf0*/  IMAD.WIDE R206, R2, 0x2, R228 ;  /* 0x0000000202ce7825 */ /* 0x004fc600078e02e4 */
[----:B------:R-:W2:Y:S04]  /*4c00*/  LDG.E.U16 R229, desc[UR60][R212.64] ;  /* 0x0000003cd4e57981 */ /* 0x000ea8000c1e1500 */
[----:B------:R-:W2:Y:S01]  /*4c10*/  LDG.E.U16 R228, desc[UR60][R210.64] ;  /* 0x0000003cd2e47981 */ /* 0x000ea2000c1e1500 */
[----:B----4-:R-:W-:-:S03]  /*4c20*/  IMAD.WIDE R208, R2, 0x2, R224 ;  /* 0x0000000202d07825 */ /* 0x010fc600078e02e0 */
[----:B------:R3:W4:Y:S04]  /*4c30*/  LDG.E.U16 R224, desc[UR60][R206.64] ;  /* 0x0000003ccee07981 */ /* 0x000728000c1e1500 */
[----:B------:R0:W2:Y:S01]  /*4c40*/  LDG.E.U16 R225, desc[UR60][R208.64] ;  /* 0x0000003cd0e17981 */ /* 0x0000a2000c1e1500 */
[----:B---3--:R-:W-:-:S03]  /*4c50*/  IMAD.WIDE R206, R2, 0x2, R232 ;  /* 0x0000000202ce7825 */ /* 0x008fc600078e02e8 */
[----:B------:R-:W3:Y:S01]  /*4c60*/  LDG.E.U16 R232, desc[UR60][R158.64] ;  /* 0x0000003c9ee87981 */ /* 0x000ee2000c1e1500 */
[----:B0-----:R-:W-:-:S03]  /*4c70*/  IMAD.WIDE R208, R2, 0x2, R196 ;  /* 0x0000000202d07825 */ /* 0x001fc600078e02c4 */
[----:B------:R0:W4:Y:S04]  /*4c80*/  LDG.E.U16 R233, desc[UR60][R206.64] ;  /* 0x0000003ccee97981 */ /* 0x000128000c1e1500 */
[----:B------:R-:W2:Y:S01]  /*4c90*/  LDL.64 R196, [R1+0x68] ;  /* 0x0000680001c47983 */ /* 0x000ea20000100a00 */
[----:B------:R-:W-:-:S03]  /*4ca0*/  IMAD.WIDE R210, R2, 0x2, R174 ;  /* 0x0000000202d27825 */ /* 0x000fc600078e02ae */
[----:B------:R-:W3:Y:S04]  /*4cb0*/  LDL.64 R174, [R1+0x50] ;  /* 0x0000500001ae7983 */ /* 0x000ee80000100a00 */
[----:B------:R1:W4:Y:S04]  /*4cc0*/  LDG.E.U16 R236, desc[UR60][R208.64] ;  /* 0x0000003cd0ec7981 */ /* 0x000328000c1e1500 */
[----:B------:R-:W4:Y:S01]  /*4cd0*/  LDG.E.U16 R210, desc[UR60][R210.64] ;  /* 0x0000003cd2d27981 */ /* 0x000f22000c1e1500 */
[----:B-----5:R-:W-:-:S03]  /*4ce0*/  IMAD.WIDE R212, R2, 0x2, R172 ;  /* 0x0000000202d47825 */ /* 0x020fc600078e02ac */
[----:B------:R-:W5:Y:S01]  /*4cf0*/  LDL.64 R172, [R1+0x48] ;  /* 0x0000480001ac7983 */ /* 0x000f620000100a00 */
[----:B0-----:R-:W-:-:S03]  /*4d00*/  IMAD.WIDE R206, R2, 0x2, R170 ;  /* 0x0000000202ce7825 */ /* 0x001fc600078e02aa */
[----:B------:R-:W4:Y:S04]  /*4d10*/  LDG.E.U16 R212, desc[UR60][R212.64] ;  /* 0x0000003cd4d47981 */ /* 0x000f28000c1e1500 */
[----:B------:R-:W4:Y:S04]  /*4d20*/  LDL.64 R170, [R1+0x38] ;  /* 0x0000380001aa7983 */ /* 0x000f280000100a00 */
[----:B------:R-:W4:Y:S04]  /*4d30*/  LDG.E.U16 R213, desc[UR60][R206.64] ;  /* 0x0000003cced57981 */ /* 0x000f28000c1e1500 */
[----:B------:R-:W5:Y:S01]  /*4d40*/  LDL.64 R206, [R1+0x60] ;  /* 0x0000600001ce7983 */ /* 0x000f620000100a00 */
[----:B------:R-:W-:-:S03]  /*4d50*/  IMAD.WIDE R158, R2, 0x2, R194 ;  /* 0x00000002029e7825 */ /* 0x000fc600078e02c2 */
[----:B------:R-:W4:Y:S01]  /*4d60*/  LDL.64 R194, [R1+0x30] ;  /* 0x0000300001c27983 */ /* 0x000f220000100a00 */
[----:B-1----:R-:W-:-:S03]  /*4d70*/  IMAD.WIDE R208, R2, 0x2, R14 ;  /* 0x0000000202d07825 */ /* 0x002fc600078e020e */
[----:B------:R-:W4:Y:S04]  /*4d80*/  LDL.64 R14, [R1+0x28] ;  /* 0x00002800010e7983 */ /* 0x000f280000100a00 */
[----:B------:R2:W4:Y:S04]  /*4d90*/  LDG.E.U16 R211, desc[UR60][R158.64] ;  /* 0x0000003c9ed37981 */ /* 0x000528000c1e1500 */
[----:B------:R-:W4:Y:S01]  /*4da0*/  LDG.E.U16 R208, desc[UR60][R208.64] ;  /* 0x0000003cd0d07981 */ /* 0x000f22000c1e1500 */
[----:B--2---:R-:W-:-:S03]  /*4db0*/  IMAD.WIDE R158, R2, 0x2, R196 ;  /* 0x00000002029e7825 */ /* 0x004fc600078e02c4 */
[----:B------:R-:W2:Y:S04]  /*4dc0*/  LDL.LU.64 R196, [R1+0x150] ;  /* 0x0001500001c47983 */ /* 0x000ea80000300a00 */
[----:B------:R3:W2:Y:S02]  /*4dd0*/  LDG.E.U16 R209, desc[UR60][R158.64] ;  /* 0x0000003c9ed17981 */ /* 0x0006a4000c1e1500 */
[C---:B---3--:R-:W-:Y:S02]  /*4de0*/  IMAD.WIDE R158, R2.reuse, 0x2, R174 ;  /* 0x00000002029e7825 */ /* 0x048fe400078e02ae */
[----:B------:R-:W3:Y:S02]  /*4df0*/  LDL.LU.64 R174, [R1+0x148] ;  /* 0x0001480001ae7983 */ /* 0x000ee40000300a00 */
[----:B-----5:R-:W-:-:S06]  /*4e00*/  IMAD.WIDE R206, R2, 0x2, R206 ;  /* 0x0000000202ce7825 */ /* 0x020fcc00078e02ce */
[----:B------:R-:W5:Y:S04]  /*4e10*/  LDG.E.U16 R206, desc[UR60][R206.64] ;  /* 0x0000003ccece7981 */ /* 0x000f68000c1e1500 */
[----:B------:R0:W3:Y:S02]  /*4e20*/  LDG.E.U16 R207, desc[UR60][R158.64] ;  /* 0x0000003c9ecf7981 */ /* 0x0000e4000c1e1500 */
[C---:B0-----:R-:W-:Y:S02]  /*4e30*/  IMAD.WIDE R158, R2.reuse, 0x2, R172 ;  /* 0x00000002029e7825 */ /* 0x041fe400078e02ac */
[----:B------:R-:W3:Y:S04]  /*4e40*/  LDL.LU.64 R172, [R1+0x140] ;  /* 0x0001400001ac7983 */ /* 0x000ee80000300a00 */
[----:B------:R0:W3:Y:S02]  /*4e50*/  LDG.E.U16 R237, desc[UR60][R158.64] ;  /* 0x0000003c9eed7981 */ /* 0x0000e4000c1e1500 */
[----:B0-----:R-:W-:-:S05]  /*4e60*/  IMAD.WIDE R158, R2, 0x2, R248 ;  /* 0x00000002029e7825 */ /* 0x001fca00078e02f8 */
[----:B------:R4:W3:Y:S02]  /*4e70*/  LDG.E.U16 R248, desc[UR60][R158.64] ;  /* 0x0000003c9ef87981 */ /* 0x0008e4000c1e1500 */
[C---:B----4-:R-:W-:Y:S02]  /*4e80*/  IMAD.WIDE R158, R2.reuse, 0x2, R170 ;  /* 0x00000002029e7825 */ /* 0x050fe400078e02aa */
[----:B------:R-:W4:Y:S04]  /*4e90*/  LDL.LU.64 R170, [R1+0x138] ;  /* 0x0001380001aa7983 */ /* 0x000f280000300a00 */
[----:B------:R0:W4:Y:S02]  /*4ea0*/  LDG.E.U16 R249, desc[UR60][R158.64] ;  /* 0x0000003c9ef97981 */ /* 0x000124000c1e1500 */
[----:B0-----:R-:W-:-:S02]  /*4eb0*/  IMAD.WIDE R158, R2, 0x2, R194 ;  /* 0x00000002029e7825 */ /* 0x001fc400078e02c2 */
[----:B------:R-:W4:Y:S04]  /*4ec0*/  LDL.LU.64 R194, [R1+0x130] ;  /* 0x0001300001c27983 */ /* 0x000f280000300a00 */
[----:B------:R0:W4:Y:S02]  /*4ed0*/  LDG.E.U16 R252, desc[UR60][R158.64] ;  /* 0x0000003c9efc7981 */ /* 0x000124000c1e1500 */
[----:B0-----:R-:W-:Y:S02]  /*4ee0*/  IMAD.WIDE R158, R2, 0x2, R14 ;  /* 0x00000002029e7825 */ /* 0x001fe400078e020e */
[----:B------:R-:W4:Y:S04]  /*4ef0*/  LDL.LU.64 R14, [R1+0x128] ;  /* 0x00012800010e7983 */ /* 0x000f280000300a00 */
[----:B------:R-:W4:Y:S01]  /*4f00*/  LDG.E.U16 R158, desc[UR60][R158.64] ;  /* 0x0000003c9e9e7981 */ /* 0x000f22000c1e1500 */
[----:B------:R-:W-:Y:S06]  /*4f10*/  BAR.SYNC.DEFER_BLOCKING 0x0 ;  /* 0x0000000000007b1d */ /* 0x000fec0000010000 */
[----:B------:R0:W-:Y:S04]  /*4f20*/  STS.U16 [R11+0x10400], R232 ;  /* 0x010400e80b007388 */ /* 0x0001e80000000400 */
[----:B0-----:R-:W4:Y:S04]  /*4f30*/  LDL R232, [R1+0x58] ;  /* 0x0000580001e87983 */ /* 0x001f280000100800 */
        /* <DEDUP_REMOVED lines=8> */
[----:B------:R-:W-:Y:S01]  /*4fc0*/  UMOV UR59, 0x40000000 ;  /* 0x40000000003b7882 */ /* 0x000fe20000000000 */
[----:B------:R-:W-:Y:S01]  /*4fd0*/  MOV R165, UR47 ;  /* 0x0000002f00a57c02 */ /* 0x000fe20008000f00 */
[----:B0-----:R-:W0:Y:S01]  /*4fe0*/  LDC R236, c[0x0][0x238] ;  /* 0x00008e00ffec7b82 */ /* 0x001e220000000800 */
[----:B------:R-:W-:Y:S04]  /*4ff0*/  STS.U16 [R9+0x12100], R154 ;  /* 0x0121009a09007388 */ /* 0x000fe80000000400 */
[----:B------:R-:W-:Y:S04]  /*5000*/  STS.U16 [R9+0x10500], R212 ;  /* 0x010500d409007388 */ /* 0x000fe80000000400 */
[----:B------:R-:W-:Y:S04]  /*5010*/  STS.U16 [R9+0x12500], R211 ;  /* 0x012500d309007388 */ /* 0x000fe80000000400 */
[----:B------:R-:W-:Y:S04]  /*5020*/  STS.U16 [R8+0x10180], R214 ;  /* 0x010180d608007388 */ /* 0x000fe80000000400 */
[----:B------:R-:W-:Y:S04]  /*5030*/  STS.U16 [R8+0x12180], R215 ;  /* 0x012180d708007388 */ /* 0x000fe80000000400 */
[----:B------:R1:W-:Y:S04]  /*5040*/  STS.U16 [R8+0x10580], R213 ;  /* 0x010580d508007388 */ /* 0x0003e80000000400 */
[----:B------:R-:W-:Y:S04]  /*5050*/  STS.U16 [R8+0x12580], R208 ;  /* 0x012580d008007388 */ /* 0x000fe80000000400 */
[----:B------:R-:W-:Y:S04]  /*5060*/  STS.U16 [R7+0x10200], R216 ;  /* 0x010200d807007388 */ /* 0x000fe80000000400 */
[----:B------:R0:W-:Y:S01]  /*5070*/  STS.U16 [R7+0x12200], R217 ;  /* 0x012200d907007388 */ /* 0x0001e20000000400 */
[----:B------:R-:W-:-:S02]  /*5080*/  MOV R166, UR46 ;  /* 0x0000002e00a67c02 */ /* 0x000fc40008000f00 */
[----:B------:R-:W-:Y:S01]  /*5090*/  MOV R167, UR45 ;  /* 0x0000002d00a77c02 */ /* 0x000fe20008000f00 */
[----:B-1----:R-:W4:Y:S01]  /*50a0*/  LDL.64 R212, [R1+0x10] ;  /* 0x0000100001d47983 */ /* 0x002f220000100a00 */
[----:B------:R-:W-:Y:S02]  /*50b0*/  MOV R168, UR44 ;  /* 0x0000002c00a87c02 */ /* 0x000fe40008000f00 */
[----:B------:R-:W-:Y:S01]  /*50c0*/  MOV R17, UR43 ;  /* 0x0000002b00117c02 */ /* 0x000fe20008000f00 */
[----:B------:R-:W4:Y:S01]  /*50d0*/  LDL.64 R210, [R1+0x8] ;  /* 0x0000080001d27983 */ /* 0x000f220000100a00 */
[----:B------:R-:W-:Y:S02]  /*50e0*/  MOV R19, UR42 ;  /* 0x0000002a00137c02 */ /* 0x000fe40008000f00 */
[----:B------:R-:W-:Y:S01]  /*50f0*/  MOV R20, UR41 ;  /* 0x0000002900147c02 */ /* 0x000fe20008000f00 */
[----:B------:R-:W4:Y:S04]  /*5100*/  LDL.64 R214, [R1+0x18] ;  /* 0x0000180001d67983 */ /* 0x000f280000100a00 */
[----:B--2---:R1:W-:Y:S04]  /*5110*/  STS.U16 [R7+0x10600], R209 ;  /* 0x010600d107007388 */ /* 0x0043e80000000400 */
[----:B-----5:R-:W-:Y:S04]  /*5120*/  STS.U16 [R7+0x12600], R206 ;  /* 0x012600ce07007388 */ /* 0x020fe80000000400 */
[----:B------:R-:W-:Y:S04]  /*5130*/  STS.U16 [R6+0x10280], R220 ;  /* 0x010280dc06007388 */ /* 0x000fe80000000400 */
[----:B------:R-:W-:Y:S04]  /*5140*/  STS.U16 [R6+0x12280], R221 ;  /* 0x012280dd06007388 */ /* 0x000fe80000000400 */
[----:B---3--:R-:W-:Y:S01]  /*5150*/  STS.U16 [R6+0x10680], R207 ;  /* 0x010680cf06007388 */ /* 0x008fe20000000400 */
[----:B------:R-:W-:-:S02]  /*5160*/  UIADD3.64 UR44, UR4, 0x80, URZ ;  /* 0x00000080042c7897 */ /* 0x000fc4000fffe03f */
[----:B------:R-:W-:Y:S01]  /*5170*/  UIADD3.64 UR46, UR6, 0x2, URZ ;  /* 0x00000002062e7897 */ /* 0x000fe2000fffe03f */
[----:B------:R-:W-:Y:S02]  /*5180*/  MOV R18, UR40 ;  /* 0x0000002800127c02 */ /* 0x000fe40008000f00 */
[----:B----4-:R-:W-:Y:S01]  /*5190*/  R2UR UR58, R232 ;  /* 0x00000000e83a72ca */ /* 0x010fe200000e0000 */
        /* <DEDUP_REMOVED lines=8> */
[----:B------:R2:W-:Y:S01]  /*5220*/  STS.U16 [R4+0x12780], R158 ;  /* 0x0127809e04007388 */ /* 0x0005e20000000400 */
[----:B------:R3:W-:Y:S06]  /*5230*/  MEMBAR.ALL.CTA ;  /* 0x0000000000007992 */ /* 0x0007ec0000008000 */
[----:B---3--:R-:W3:Y:S01]  /*5240*/  FENCE.VIEW.ASYNC.S ;  /* 0x00000000000073c6 */ /* 0x008ee20000000000 */
[----:B------:R-:W-:Y:S01]  /*5250*/  UIADD3.64 UR42, UR6, 0x4, URZ ;  /* 0x00000004062a7897 */ /* 0x000fe2000fffe03f */
[----:B------:R-:W-:-:S02]  /*5260*/  MOV R21, UR55 ;  /* 0x0000003700157c02 */ /* 0x000fc40008000f00 */
[----:B------:R-:W-:Y:S01]  /*5270*/  MOV R22, UR54 ;  /* 0x0000003600167c02 */ /* 0x000fe20008000f00 */
[----:B0-----:R-:W4:Y:S01]  /*5280*/  LDL.64 R216, [R1+0x20] ;  /* 0x0000200001d87983 */ /* 0x001f220000100a00 */
[----:B------:R-:W-:Y:S02]  /*5290*/  MOV R23, UR53 ;  /* 0x0000003500177c02 */ /* 0x000fe40008000f00 */
[----:B------:R-:W-:Y:S01]  /*52a0*/  MOV R160, UR52 ;  /* 0x0000003400a07c02 */ /* 0x000fe20008000f00 */
[----:B-1----:R-:W5:Y:S01]  /*52b0*/  LDL.64 R208, [R1] ;  /* 0x0000000001d07983 */ /* 0x002f620000100a00 */
[----:B---3--:R-:W-:Y:S06]  /*52c0*/  BAR.SYNC.DEFER_BLOCKING 0x0 ;  /* 0x0000000000007b1d */ /* 0x008fec0000010000 */
[----:B--2---:R-:W-:-:S06]  /*52d0*/  WARPGROUP.ARRIVE ;  /* 0x00000000000079c5 */ /* 0x004fcc0000000000 */
[----:B------:R-:W-:Y:S04]  /*52e0*/  HGMMA.64x8x16.F32 R152, gdesc[UR56].tnspA, RZ, !UPT ;  /* 0x20000000389879f0 */ /* 0x000fe8000c7008ff */
[----:B------:R-:W-:Y:S01]  /*52f0*/  HGMMA.64x8x16.F32 R152, gdesc[UR4].tnspA, R152 ;  /* 0x20000000049879f0 */ /* 0x000fe20008700898 */
[----:B------:R-:W-:-:S03]  /*5300*/  UIADD3.64 UR40, UR4, 0x100, URZ ;  /* 0x0000010004287897 */ /* 0x000fc6000fffe03f */
[----:B------:R-:W-:Y:S01]  /*5310*/  HGMMA.64x8x16.F32 R152, gdesc[UR44].tnspA, R152 ;  /* 0x200000002c9879f0 */ /* 0x000fe20008700898 */
[----:B------:R-:W-:Y:S02]  /*5320*/  UIADD3.64 UR52, UR4, 0x180, URZ ;  /* 0x0000018004347897 */ /* 0x000fe4000fffe03f */
[----:B------:R-:W-:-:S03]  /*5330*/  UIADD3.64 UR54, UR6, 0x7e, URZ ;  /* 0x0000007e06367897 */ /* 0x000fc6000fffe03f */
[----:B------:R-:W-:Y:S01]  /*5340*/  HGMMA.64x8x16.F32 R152, gdesc[UR40].tnspA, R152 ;  /* 0x20000000289879f0 */ /* 0x000fe20008700898 */
[----:B------:R-:W-:Y:S02]  /*5350*/  MOV R161, UR51 ;  /* 0x0000003300a17c02 */ /* 0x000fe40008000f00 */
[----:B------:R-:W-:Y:S01]  /*5360*/  MOV R162, UR50 ;  /* 0x0000003200a27c02 */ /* 0x000fe20008000f00 */
[----:B------:R-:W-:Y:S01]  /*5370*/  UIADD3.64 UR50, UR6, 0x80, URZ ;  /* 0x0000008006327897 */ /* 0x000fe2000fffe03f */
[----:B------:R-:W-:Y:S02]  /*5380*/  MOV R163, UR49 ;  /* 0x0000003100a37c02 */ /* 0x000fe40008000f00 */
[----:B------:R-:W-:Y:S01]  /*5390*/  MOV R164, UR48 ;  /* 0x0000003000a47c02 */ /* 0x000fe20008000f00 */
[----:B------:R-:W-:Y:S01]  /*53a0*/  UIADD3.64 UR48, UR4, 0x200, URZ ;  /* 0x0000020004307897 */ /* 0x000fe2000fffe03f */
[----:B------:R-:W-:Y:S01]  /*53b0*/  HGMMA.64x8x16.F32 R152, gdesc[UR52].tnspA, R152 ;  /* 0x20000000349879f0 */ /* 0x000fe20008700898 */
[----:B------:R-:W-:-:S02]  /*53c0*/  UIADD3.64 UR44, UR4, 0x280, URZ ;  /* 0x00000280042c7897 */ /* 0x000fc4000fffe03f */
[----:B------:R-:W-:-:S05]  /*53d0*/  UIADD3.64 UR46, UR6, 0x82, URZ ;  /* 0x00000082062e7897 */ /* 0x000fca000fffe03f */
[----:B------:R-:W-:Y:S01]  /*53e0*/  HGMMA.64x8x16.F32 R152, gdesc[UR48].tnspA, R152 ;  /* 0x20000000309879f0 */ /* 0x000fe20008700898 */
[----:B------:R-:W-:Y:S02]  /*53f0*/  UIADD3.64 UR40, UR4, 0x300, URZ ;  /* 0x0000030004287897 */ /* 0x000fe4000fffe03f */
[----:B------:R-:W-:Y:S01]  /*5400*/  UIADD3.64 UR42, UR6, 0x84, URZ ;  /* 0x00000084062a7897 */ /* 0x000fe2000fffe03f */
[----:B------:R-:W-:Y:S01]  /*5410*/  HGMMA.64x8x16.F32 R152, gdesc[UR44].tnspA, R152 ;  /* 0x200000002c9879f0 */ /* 0x000fe20008700898 */
[----:B------:R-:W-:Y:S02]  /*5420*/  UIADD3.64 UR52, UR4, 0x380, URZ ;  /* 0x0000038004347897 */ /* 0x000fe4000fffe03f */
        /* <DEDUP_REMOVED lines=22> */
[----:B------:R-:W-:Y:S08]  /*5590*/  HGMMA.64x8x16.F32 R152, gdesc[UR44].tnspA, R152 ;  /* 0x200000002c9879f0 */ /* 0x000ff00008700898 */
[----:B------:R-:W-:Y:S01]  /*55a0*/  HGMMA.64x8x16.F32 R152, gdesc[UR40].tnspA, R152 ;  /* 0x20000000289879f0 */ /* 0x000fe20008700898 */
[----:B------:R-:W-:-:S02]  /*55b0*/  UIADD3.64 UR40, UR4, 0x780, URZ ;  /* 0x0000078004287897 */ /* 0x000fc4000fffe03f */
[----:B------:R-:W-:Y:S02]  /*55c0*/  UIADD3.64 UR42, UR6, 0x1fe, URZ ;  /* 0x000001fe062a7897 */ /* 0x000fe4000fffe03f */
        /* <DEDUP_REMOVED lines=8> */
[----:B------:R-:W-:Y:S04]  /*5650*/  HGMMA.64x8x16.F32 R152, gdesc[UR48].tnspA, R152 ;  /* 0x20000000309879f0 */ /* 0x000fe80008700898 */
[----:B------:R-:W-:Y:S04]  /*5660*/  HGMMA.64x8x16.F32 R152, gdesc[UR52].tnspA, R152 ;  /* 0x20000000349879f0 */ /* 0x000fe80008700898 */
[----:B------:R-:W-:Y:S04]  /*5670*/  HGMMA.64x8x16.F32 R152, gdesc[UR8].tnspA, R152 ;  /* 0x20000000089879f0 */ /* 0x000fe80008700898 */
[----:B------:R-:W-:Y:S04]  /*5680*/  HGMMA.64x8x16.F32 R152, gdesc[UR12].tnspA, R152 ;  /* 0x200000000c9879f0 */ /* 0x000fe80008700898 */
[----:B------:R-:W-:Y:S04]  /*5690*/  HGMMA.64x8x16.F32 R152, gdesc[UR16].tnspA, R152 ;  /* 0x20000000109879f0 */ /* 0x000fe80008700898 */
[----:B------:R-:W-:Y:S04]  /*56a0*/  HGMMA.64x8x16.F32 R152, gdesc[UR20].tnspA, R152 ;  /* 0x20000000149879f0 */ /* 0x000fe80008700898 */
[----:B------:R-:W-:Y:S04]  /*56b0*/  HGMMA.64x8x16.F32 R152, gdesc[UR24].tnspA, R152 ;  /* 0x20000000189879f0 */ /* 0x000fe80008700898 */
[----:B------:R-:W-:Y:S04]  /*56c0*/  HGMMA.64x8x16.F32 R152, gdesc[UR28].tnspA, R152 ;  /* 0x200000001c9879f0 */ /* 0x000fe80008700898 */
[----:B------:R-:W-:Y:S01]  /*56d0*/  HGMMA.64x8x16.F32 R152, gdesc[UR32].tnspA, R152 ;  /* 0x20000000209879f0 */ /* 0x000fe20008700898 */
[----:B------:R-:W-:-:S02]  /*56e0*/  R2UR UR43, R17 ;  /* 0x00000000112b72ca */ /* 0x000fc400000e0000 */
[----:B------:R-:W-:Y:S02]  /*56f0*/  R2UR UR42, R19 ;  /* 0x00000000132a72ca */ /* 0x000fe400000e0000 */
[----:B------:R-:W-:Y:S02]  /*5700*/  R2UR UR41, R20 ;  /* 0x00000000142972ca */ /* 0x000fe400000e0000 */
[----:B------:R-:W-:Y:S01]  /*5710*/  R2UR UR40, R18 ;  /* 0x00000000122872ca */ /* 0x000fe200000e0000 */
[----:B------:R-:W-:Y:S01]  /*5720*/  HGMMA.64x8x16.F32 R152, gdesc[UR36].tnspA, R152 ;  /* 0x20000000249879f0 */ /* 0x000fe20008700898 */
[----:B------:R-:W-:Y:S02]  /*5730*/  R2UR UR47, R165 ;  /* 0x00000000a52f72ca */ /* 0x000fe400000e0000 */
[----:B------:R-:W-:Y:S02]  /*5740*/  R2UR UR46, R166 ;  /* 0x00000000a62e72ca */ /* 0x000fe400000e0000 */
[----:B------:R-:W-:-:S02]  /*5750*/  R2UR UR45, R167 ;  /* 0x00000000a72d72ca */ /* 0x000fc400000e0000 */
[----:B------:R-:W-:-:S05]  /*5760*/  R2UR UR44, R168 ;  /* 0x00000000a82c72ca */ /* 0x000fca00000e0000 */
[----:B------:R-:W-:Y:S01]  /*5770*/  HGMMA.64x8x16.F32 R152, gdesc[UR40].tnspA, R152 ;  /* 0x20000000289879f0 */ /* 0x000fe20008700898 */
[----:B------:R-:W-:Y:S02]  /*5780*/  R2UR UR51, R161 ;  /* 0x00000000a13372ca */ /* 0x000fe400000e0000 */
[----:B------:R-:W-:Y:S02]  /*5790*/  R2UR UR50, R162 ;  /* 0x00000000a23272ca */ /* 0x000fe400000e0000 */
[----:B------:R-:W-:Y:S02]  /*57a0*/  R2UR UR49, R163 ;  /* 0x00000000a33172ca */ /* 0x000fe400000e0000 */
[----:B------:R-:W-:Y:S01]  /*57b0*/  R2UR UR48, R164 ;  /* 0x00000000a43072ca */ /* 0x000fe200000e0000 */
[----:B------:R-:W-:Y:S01]  /*57c0*/  HGMMA.64x8x16.F32 R152, gdesc[UR44].tnspA, R152 ;  /* 0x200000002c9879f0 */ /* 0x000fe20008700898 */
[----:B------:R-:W-:Y:S01]  /*57d0*/  UMOV UR58, UR52 ;  /* 0x00000034003a7c82 */ /* 0x000fe20008000000 */
[----:B------:R-:W-:Y:S01]  /*57e0*/  UMOV UR59, UR53 ;  /* 0x00000035003b7c82 */ /* 0x000fe20008000000 */
[----:B------:R-:W-:-:S02]  /*57f0*/  R2UR UR55, R21 ;  /* 0x00000000153772ca */ /* 0x000fc400000e0000 */
[----:B------:R-:W-:Y:S02]  /*5800*/  R2UR UR54, R22 ;  /* 0x00000000163672ca */ /* 0x000fe400000e0000 */
[----:B------:R-:W-:Y:S02]  /*5810*/  R2UR UR53, R23 ;  /* 0x00000000173572ca */ /* 0x000fe400000e0000 */
[----:B------:R-:W-:-:S03]  /*5820*/  R2UR UR52, R160 ;  /* 0x00000000a03472ca */ /* 0x000fc600000e0000 */
[----:B------:R-:W-:Y:S04]  /*5830*/  HGMMA.64x8x16.F32 R152, gdesc[UR48].tnspA, R152 ;  /* 0x20000000309879f0 */ /* 0x000fe80008700898 */
[----:B------:R-:W-:Y:S02]  /*5840*/  MOV R165, UR55 ;  /* 0x0000003700a57c02 */ /* 0x000fe40008000f00 */
[----:B------:R-:W-:Y:S02]  /*5850*/  MOV R166, UR54 ;  /* 0x0000003600a67c02 */ /* 0x000fe40008000f00 */
[----:B------:R-:W-:Y:S02]  /*5860*/  MOV R167, UR53 ;  /* 0x0000003500a77c02 */ /* 0x000fe40008000f00 */
[----:B------:R-:W-:Y:S01]  /*5870*/  MOV R168, UR52 ;  /* 0x0000003400a87c02 */ /* 0x000fe20008000f00 */
[----:B------:R-:W-:Y:S01]  /*5880*/  HGMMA.64x8x16.F32 R152, gdesc[UR52].tnspA, R152 ;  /* 0x20000000349879f0 */ /* 0x000fe20008700898 */
[----:B------:R-:W-:Y:S01]  /*5890*/  UIADD3.64 UR54, UR6, 0x3e, URZ ;  /* 0x0000003e06367897 */ /* 0x000fe2000fffe03f */
[----:B------:R-:W-:Y:S01]  /*58a0*/  UMOV UR52, UR56 ;  /* 0x0000003800347c82 */ /* 0x000fe20008000000 */
[----:B------:R-:W-:-:S07]  /*58b0*/  UMOV UR53, UR57 ;  /* 0x0000003900357c82 */ /* 0x000fce0008000000 */
[----:B------:R-:W-:Y:S01]  /*58c0*/  HGMMA.64x8x16.F32 R156, gdesc[UR52].tnspA, RZ, !UPT ;  /* 0x20000000349c79f0 */ /* 0x000fe2000c7008ff */
[----:B------:R-:W-:Y:S02]  /*58d0*/  MOV R21, UR15 ;  /* 0x0000000f00157c02 */ /* 0x000fe40008000f00 */
[----:B------:R-:W-:Y:S01]  /*58e0*/  MOV R22, UR14 ;  /* 0x0000000e00167c02 */ /* 0x000fe20008000f00 */
[----:B------:R-:W-:Y:S01]  /*58f0*/  UIADD3.64 UR14, UR6, 0x40, URZ ;  /* 0x00000040060e7897 */ /* 0x000fe2000fffe03f */
[----:B------:R-:W-:Y:S01]  /*5900*/  MOV R23, UR13 ;  /* 0x0000000d00177c02 */ /* 0x000fe20008000f00 */
[----:B------:R-:W-:Y:S01]  /*5910*/  UMOV UR13, UR5 ;  /* 0x00000005000d7c82 */ /* 0x000fe20008000000 */
[----:B------:R-:W-:Y:S01]  /*5920*/  MOV R160, UR12 ;  /* 0x0000000c00a07c02 */ /* 0x000fe20008000f00 */
[----:B------:R-:W-:Y:S01]  /*5930*/  UMOV UR12, UR4 ;  /* 0x00000004000c7c82 */ /* 0x000fe20008000000 */
[----:B------:R-:W-:-:S04]  /*5940*/  MOV R17, UR11 ;  /* 0x0000000b00117c02 */ /* 0x000fc80008000f00 */
[----:B------:R-:W-:Y:S01]  /*5950*/  HGMMA.64x8x16.F32 R156, gdesc[UR12].tnspA, R156 ;  /* 0x200000000c9c79f0 */ /* 0x000fe2000870089c */
[----:B------:R-:W-:Y:S01]  /*5960*/  MOV R18, UR10 ;  /* 0x0000000a00127c02 */ /* 0x000fe20008000f00 */
[----:B------:R-:W-:Y:S01]  /*5970*/  UIADD3.64 UR10, UR4, 0x80, URZ ;  /* 0x00000080040a7897 */ /* 0x000fe2000fffe03f */
[----:B------:R-:W-:Y:S02]  /*5980*/  MOV R161, UR51 ;  /* 0x0000003300a17c02 */ /* 0x000fe40008000f00 */
[----:B------:R-:W-:Y:S01]  /*5990*/  MOV R162, UR50 ;  /* 0x0000003200a27c02 */ /* 0x000fe20008000f00 */
[----:B------:R-:W-:Y:S01]  /*59a0*/  UIADD3.64 UR50, UR6, 0x42, URZ ;  /* 0x0000004206327897 */ /* 0x000fe2000fffe03f */
[----:B------:R-:W-:Y:S02]  /*59b0*/  MOV R163, UR49 ;  /* 0x0000003100a37c02 */ /* 0x000fe40008000f00 */
[----:B------:R-:W-:Y:S01]  /*59c0*/  MOV R164, UR48 ;  /* 0x0000003000a47c02 */ /* 0x000fe20008000f00 */
[----:B------:R-:W-:Y:S01]  /*59d0*/  UMOV UR48, UR10 ;  /* 0x0000000a00307c82 */ /* 0x000fe20008000000 */
[----:B------:R-:W-:-:S04]  /*59e0*/  UMOV UR49, UR11 ;  /* 0x0000000b00317c82 */ /* 0x000fc80008000000 */
[----:B------:R-:W-:Y:S01]  /*59f0*/  HGMMA.64x8x16.F32 R156, gdesc[UR48].tnspA, R156 ;  /* 0x20000000309c79f0 */ /* 0x000fe2000870089c */
[----:B------:R-:W-:Y:S01]  /*5a00*/  MOV R19, UR9 ;  /* 0x0000000900137c02 */ /* 0x000fe20008000f00 */
[----:B------:R-:W-:Y:S01]  /*5a10*/  UIADD3.64 UR14, UR6, 0x44, URZ ;  /* 0x00000044060e7897 */ /* 0x000fe2000fffe03f */
[----:B------:R-:W-:Y:S01]  /*5a20*/  MOV R20, UR8 ;  /* 0x0000000800147c02 */ /* 0x000fe20008000f00 */
[----:B------:R-:W-:-:S07]  /*5a30*/  UIADD3.64 UR8, UR4, 0x100, URZ ;  /* 0x0000010004087897 */ /* 0x000fce000fffe03f */
[----:B------:R-:W-:Y:S01]  /*5a40*/  UMOV UR12, UR8 ;  /* 0x00000008000c7c82 */ /* 0x000fe20008000000 */
[----:B------:R-:W-:Y:S02]  /*5a50*/  UMOV UR13, UR9 ;  /* 0x00000009000d7c82 */ /* 0x000fe40008000000 */
[----:B------:R-:W-:Y:S01]  /*5a60*/  HGMMA.64x8x16.F32 R156, gdesc[UR12].tnspA, R156 ;  /* 0x200000000c9c79f0 */ /* 0x000fe2000870089c */
[----:B------:R-:W-:Y:S02]  /*5a70*/  UIADD3.64 UR54, UR6, 0xbe, URZ ;  /* 0x000000be06367897 */ /* 0x000fe4000fffe03f */
        /* <DEDUP_REMOVED lines=65> */
[----:B------:R-:W-:Y:S02]  /*5e90*/  UIADD3.64 UR8, UR4, 0x800, URZ ;  /* 0x0000080004087897 */ /* 0x000fe4000fffe03f */
[----:B------:R-:W-:Y:S02]  /*5ea0*/  UIADD3.64 UR54, UR6, 0x242, URZ ;  /* 0x0000024206367897 */ /* 0x000fe4000fffe03f */
[----:B------:R-:W-:-:S05]  /*5eb0*/  UIADD3.64 UR48, UR4, 0x880, URZ ;  /* 0x0000088004307897 */ /* 0x000fca000fffe03f */
[----:B------:R-:W-:Y:S02]  /*5ec0*/  HGMMA.64x8x16.F32 R156, gdesc[UR8].tnspA, R156 ;  /* 0x20000000089c79f0 */ /* 0x000fe4000870089c */
[----:B------:R-:W-:Y:S01]  /*5ed0*/  UMOV UR52, UR48 ;  /* 0x0000003000347c82 */ /* 0x000fe20008000000 */
[----:B------:R-:W-:Y:S01]  /*5ee0*/  UMOV UR53, UR49 ;  /* 0x0000003100357c82 */ /* 0x000fe20008000000 */
[----:B------:R-:W-:Y:S01]  /*5ef0*/  UIADD3.64 UR50, UR6, 0x244, URZ ;  /* 0x0000024406327897 */ /* 0x000fe2000fffe03f */
[----:B------:R-:W-:Y:S01]  /*5f00*/  HGMMA.64x8x16.F32 R156, gdesc[UR52].tnspA, R156 ;  /* 0x20000000349c79f0 */ /* 0x000fe2000870089c */
[----:B------:R-:W-:Y:S01]  /*5f10*/  UMOV UR48, UR58 ;  /* 0x0000003a00307c82 */ /* 0x000fe20008000000 */
[----:B------:R-:W-:Y:S01]  /*5f20*/  UMOV UR49, UR59 ;  /* 0x0000003b00317c82 */ /* 0x000fe20008000000 */
[----:B------:R-:W-:Y:S02]  /*5f30*/  R2UR UR9, R19 ;  /* 0x00000000130972ca */ /* 0x000fe400000e0000 */
[----:B------:R-:W-:Y:S01]  /*5f40*/  R2UR UR8, R20 ;  /* 0x00000000140872ca */ /* 0x000fe200000e0000 */
[----:B------:R-:W-:-:S02]  /*5f50*/  UIADD3.64 UR54, UR6, 0x2be, URZ ;  /* 0x000002be06367897 */ /* 0x000fc4000fffe03f */
[----:B------:R-:W-:Y:S10]  /*5f60*/  HGMMA.64x8x16.F32 R156, gdesc[UR48].tnspA, R156 ;  /* 0x20000000309c79f0 */ /* 0x000ff4000870089c */
[----:B------:R-:W-:Y:S01]  /*5f70*/  UMOV UR52, UR8 ;  /* 0x0000000800347c82 */ /* 0x000fe20008000000 */
[----:B------:R-:W-:Y:S01]  /*5f80*/  UMOV UR53, UR9 ;  /* 0x0000000900357c82 */ /* 0x000fe20008000000 */
[----:B------:R-:W-:-:S02]  /*5f90*/  R2UR UR13, R23 ;  /* 0x00000000170d72ca */ /* 0x000fc400000e0000 */
[----:B------:R-:W-:Y:S01]  /*5fa0*/  R2UR UR12, R160 ;  /* 0x00000000a00c72ca */ /* 0x000fe200000e0000 */
[----:B------:R-:W-:Y:S01]  /*5fb0*/  UIADD3.64 UR50, UR6, 0x2c0, URZ ;  /* 0x000002c006327897 */ /* 0x000fe2000fffe03f */
[----:B------:R-:W-:Y:S11]  /*5fc0*/  HGMMA.64x8x16.F32 R156, gdesc[UR52].tnspA, R156 ;  /* 0x20000000349c79f0 */ /* 0x000ff6000870089c */
[----:B------:R-:W-:Y:S01]  /*5fd0*/  UMOV UR48, UR12 ;  /* 0x0000000c00307c82 */ /* 0x000fe20008000000 */
[----:B------:R-:W-:Y:S01]  /*5fe0*/  UMOV UR49, UR13 ;  /* 0x0000000d00317c82 */ /* 0x000fe20008000000 */
[----:B------:R-:W-:Y:S01]  /*5ff0*/  UIADD3.64 UR54, UR6, 0x2c2, URZ ;  /* 0x000002c206367897 */ /* 0x000fe2000fffe03f */
[----:B------:R-:W-:Y:S01]  /*6000*/  HGMMA.64x8x16.F32 R156, gdesc[UR48].tnspA, R156 ;  /* 0x20000000309c79f0 */ /* 0x000fe2000870089c */
[----:B------:R-:W-:Y:S01]  /*6010*/  UMOV UR52, UR16 ;  /* 0x0000001000347c82 */ /* 0x000fe20008000000 */
[----:B------:R-:W-:Y:S01]  /*6020*/  UMOV UR53, UR17 ;  /* 0x0000001100357c82 */ /* 0x000fe20008000000 */
[----:B------:R-:W-:-:S05]  /*6030*/  UIADD3.64 UR50, UR6, 0x2c4, URZ ;  /* 0x000002c406327897 */ /* 0x000fca000fffe03f */
[----:B------:R-:W-:Y:S01]  /*6040*/  HGMMA.64x8x16.F32 R156, gdesc[UR52].tnspA, R156 ;  /* 0x20000000349c79f0 */ /* 0x000fe2000870089c */
        /* <DEDUP_REMOVED lines=28> */
[----:B------:R-:W-:Y:S02]  /*6210*/  R2UR UR49, R163 ;  /* 0x00000000a33172ca */ /* 0x000fe400000e0000 */
[----:B------:R-:W-:-:S11]  /*6220*/  R2UR UR48, R164 ;  /* 0x00000000a43072ca */ /* 0x000fd600000e0000 */
[----:B------:R-:W-:Y:S02]  /*6230*/  UMOV UR53, UR49 ;  /* 0x0000003100357c82 */ /* 0x000fe40008000000 */
[----:B------:R-:W-:Y:S01]  /*6240*/  UMOV UR52, UR48 ;  /* 0x0000003000347c82 */ /* 0x000fe20008000000 */
[----:B------:R-:W-:Y:S01]  /*6250*/  R2UR UR51, R161 ;  /* 0x00000000a13372ca */ /* 0x000fe200000e0000 */
[----:B------:R-:W-:-:S06]  /*6260*/  IMAD.WIDE R160, R12, 0x2, R212 ;  /* 0x000000020ca07825 */ /* 0x000fcc00078e02d4 */
[----:B------:R-:W2:Y:S01]  /*6270*/  LDG.E.U16 R160, desc[UR60][R160.64] ;  /* 0x0000003ca0a07981 */ /* 0x000ea2000c1e1500 */
[----:B------:R-:W-:Y:S01]  /*6280*/  HGMMA.64x8x16.F32 R156, gdesc[UR52].tnspA, R156 ;  /* 0x20000000349c79f0 */ /* 0x000fe2000870089c */
[----:B------:R-:W-:Y:S02]  /*6290*/  R2UR UR53, R167 ;  /* 0x00000000a73572ca */ /* 0x000fe400000e0000 */
[----:B------:R-:W-:Y:S01]  /*62a0*/  R2UR UR52, R168 ;  /* 0x00000000a83472ca */ /* 0x000fe200000e0000 */
[----:B------:R-:W-:Y:S01]  /*62b0*/  UIADD3.64 UR58, UR6, 0x3c4, URZ ;  /* 0x000003c4063a7897 */ /* 0x000fe2000fffe03f */
[----:B------:R-:W-:Y:S01]  /*62c0*/  R2UR UR54, R166 ;  /* 0x00000000a63672ca */ /* 0x000fe200000e0000 */
[----:B------:R-:W-:Y:S01]  /*62d0*/  IMAD.WIDE R166, R12, 0x2, R210 ;  /* 0x000000020ca67825 */ /* 0x000fe200078e02d2 */
[----:B------:R-:W-:Y:S02]  /*62e0*/  MOV R206, UR57 ;  /* 0x0000003900ce7c02 */ /* 0x000fe40008000f00 */
[----:B------:R-:W-:-:S02]  /*62f0*/  MOV R207, UR56 ;  /* 0x0000003800cf7c02 */ /* 0x000fc40008000f00 */
[----:B------:R-:W-:Y:S01]  /*6300*/  R2UR UR14, R22 ;  /* 0x00000000160e72ca */ /* 0x000fe200000e0000 */
[----:B------:R-:W-:Y:S01]  /*6310*/  IMAD.WIDE R22, R12, 0x2, R250 ;  /* 0x000000020c167825 */ /* 0x000fe200078e02fa */
[----:B------:R-:W-:Y:S01]  /*6320*/  R2UR UR10, R18 ;  /* 0x00000000120a72ca */ /* 0x000fe200000e0000 */
[----:B------:R-:W-:Y:S01]  /*6330*/  UMOV UR57, UR53 ;  /* 0x0000003500397c82 */ /* 0x000fe20008000000 */
[----:B------:R-:W-:Y:S01]  /*6340*/  R2UR UR50, R162 ;  /* 0x00000000a23272ca */ /* 0x000fe200000e0000 */
[----:B------:R-:W-:Y:S01]  /*6350*/  UMOV UR56, UR52 ;  /* 0x0000003400387c82 */ /* 0x000fe20008000000 */
[C---:B------:R-:W-:Y:S01]  /*6360*/  IMAD.WIDE R18, R12.reuse, 0x2, R214 ;  /* 0x000000020c127825 */ /* 0x040fe200078e02d6 */
[----:B------:R0:W3:Y:S03]  /*6370*/  LDG.E.U16 R161, desc[UR60][R166.64] ;  /* 0x0000003ca6a17981 */ /* 0x0000e6000c1e1500 */
[----:B------:R-:W-:Y:S01]  /*6380*/  IMAD.WIDE R162, R12, 0x2, R244 ;  /* 0x000000020ca27825 */ /* 0x000fe200078e02f4 */
[----:B------:R-:W-:Y:S01]  /*6390*/  R2UR UR15, R21 ;  /* 0x00000000150f72ca */ /* 0x000fe200000e0000 */
[----:B------:R1:W3:Y:S01]  /*63a0*/  LDG.E.U16 R168, desc[UR60][R18.64] ;  /* 0x0000003c12a87981 */ /* 0x0002e2000c1e1500 */
[----:B------:R-:W-:-:S03]  /*63b0*/  R2UR UR55, R165 ;  /* 0x00000000a53772ca */ /* 0x000fc600000e0000 */
[----:B------:R-:W3:Y:S01]  /*63c0*/  LDG.E.U16 R23, desc[UR60][R22.64] ;  /* 0x0000003c16177981 */ /* 0x000ee2000c1e1500 */
[----:B0-----:R-:W-:-:S03]  /*63d0*/  IMAD.WIDE R166, R12, 0x2, R234 ;  /* 0x000000020ca67825 */ /* 0x001fc600078e02ea */
[----:B------:R-:W3:Y:S01]  /*63e0*/  LDG.E.U16 R163, desc[UR60][R162.64] ;  /* 0x0000003ca2a37981 */ /* 0x000ee2000c1e1500 */
[----:B----4-:R-:W-:-:S04]  /*63f0*/  IMAD.WIDE R164, R12, 0x2, R216 ;  /* 0x000000020ca47825 */ /* 0x010fc800078e02d8 */
[C---:B-----5:R-:W-:Y:S02]  /*6400*/  IMAD.WIDE R20, R12.reuse, 0x2, R208 ;  /* 0x000000020c147825 */ /* 0x060fe400078e02d0 */
[----:B------:R-:W4:Y:S02]  /*6410*/  LDG.E.U16 R164, desc[UR60][R164.64] ;  /* 0x0000003ca4a47981 */ /* 0x000f24000c1e1500 */
[----:B-1----:R-:W-:Y:S02]  /*6420*/  IMAD.WIDE R18, R12, 0x2, R246 ;  /* 0x000000020c127825 */ /* 0x002fe400078e02f6 */
[----:B------:R0:W5:Y:S01]  /*6430*/  LDG.E.U16 R162, desc[UR60][R166.64] ;  /* 0x0000003ca6a27981 */ /* 0x000162000c1e1500 */
[----:B------:R-:W-:Y:S01]  /*6440*/  HGMMA.64x8x16.F32 R156, gdesc[UR56].tnspA, R156, gsb0 ;  /* 0x20000000389c79f0 */ /* 0x000fe2000800089c */
[----:B------:R-:W-:Y:S01]  /*6450*/  R2UR UR57, R206 ;  /* 0x00000000ce3972ca */ /* 0x000fe200000e0000 */
[C---:B------:R-:W-:Y:S01]  /*6460*/  IMAD.WIDE R208, R12.reuse, 0x2, R242 ;  /* 0x000000020cd07825 */ /* 0x040fe200078e02f2 */
[----:B------:R-:W-:Y:S01]  /*6470*/  R2UR UR56, R207 ;  /* 0x00000000cf3872ca */ /* 0x000fe200000e0000 */
[----:B------:R-:W5:Y:S02]  /*6480*/  LDG.E.U16 R21, desc[UR60][R20.64] ;  /* 0x0000003c14157981 */ /* 0x000f64000c1e1500 */
[----:B------:R-:W-:-:S02]  /*6490*/  IMAD.WIDE R206, R12, 0x2, R240 ;  /* 0x000000020cce7825 */ /* 0x000fc400078e02f0 */
[----:B------:R-:W5:Y:S02]  /*64a0*/  LDG.E.U16 R18, desc[UR60][R18.64] ;  /* 0x0000003c12127981 */ /* 0x000f64000c1e1500 */
[C---:B0-----:R-:W-:Y:S02]  /*64b0*/  IMAD.WIDE R166, R12.reuse, 0x2, R222 ;  /* 0x000000020ca67825 */ /* 0x041fe400078e02de */
[----:B------:R0:W5:Y:S02]  /*64c0*/  LDG.E.U16 R22, desc[UR60][R206.64] ;  /* 0x0000003cce167981 */ /* 0x000164000c1e1500 */
[C---:B------:R-:W-:Y:S02]  /*64d0*/  IMAD.WIDE R210, R12.reuse, 0x2, R238 ;  /* 0x000000020cd27825 */ /* 0x040fe400078e02ee */
[----:B------:R1:W5:Y:S04]  /*64e0*/  LDG.E.U16 R165, desc[UR60][R208.64] ;  /* 0x0000003cd0a57981 */ /* 0x000368000c1e1500 */
[----:B------:R1:W5:Y:S01]  /*64f0*/  LDG.E.U16 R19, desc[UR60][R166.64] ;  /* 0x0000003ca6137981 */ /* 0x000362000c1e1500 */
[----:B0-----:R-:W-:Y:S01]  /*6500*/  IMAD.WIDE R206, R12, 0x2, R226 ;  /* 0x000000020cce7825 */ /* 0x001fe200078e02e2 */
[----:B------:R-:W-:-:S02]  /*6510*/  R2UR UR11, R17 ;  /* 0x00000000110b72ca */ /* 0x000fc400000e0000 */
[----:B------:R-:W5:Y:S01]  /*6520*/  LDG.E.U16 R210, desc[UR60][R210.64] ;  /* 0x0000003cd2d27981 */ /* 0x000f62000c1e1500 */
[----:B-1----:R-:W-:-:S03]  /*6530*/  IMAD.WIDE R208, R12, 0x2, R230 ;  /* 0x000000020cd07825 */ /* 0x002fc600078e02e6 */
[----:B------:R0:W5:Y:S01]  /*6540*/  LDG.E.U16 R20, desc[UR60][R206.64] ;  /* 0x0000003cce147981 */ /* 0x000162000c1e1500 */
[----:B------:R-:W-:-:S03]  /*6550*/  IMAD.WIDE R166, R12, 0x2, R218 ;  /* 0x000000020ca67825 */ /* 0x000fc600078e02da */
[----:B------:R1:W5:Y:S04]  /*6560*/  LDG.E.U16 R17, desc[UR60][R208.64] ;  /* 0x0000003cd0117981 */ /* 0x000368000c1e1500 */
[----:B------:R1:W5:Y:S01]  /*6570*/  LDG.E.U16 R211, desc[UR60][R166.64] ;  /* 0x0000003ca6d37981 */ /* 0x000362000c1e1500 */
[----:B0-----:R-:W-:-:S04]  /*6580*/  IMAD.WIDE R206, R12, 0x2, R192 ;  /* 0x000000020cce7825 */ /* 0x001fc800078e02c0 */
[C---:B-1----:R-:W-:Y:S01]  /*6590*/  IMAD.WIDE R208, R12.reuse, 0x2, R190 ;  /* 0x000000020cd07825 */ /* 0x042fe200078e02be */
[----:B------:R0:W5:Y:S03]  /*65a0*/  LDG.E.U16 R212, desc[UR60][R206.64] ;  /* 0x0000003cced47981 */ /* 0x000166000c1e1500 */
[C---:B------:R-:W-:Y:S01]  /*65b0*/  IMAD.WIDE R166, R12.reuse, 0x2, R188 ;  /* 0x000000020ca67825 */ /* 0x040fe200078e02bc */
        /* <DEDUP_REMOVED lines=23> */
[C---:B------:R-:W-:Y:S02]  /*6730*/  IMAD.WIDE R166, R12.reuse, 0x2, R170 ;  /* 0x000000020ca67825 */ /* 0x040fe400078e02aa */
[----:B------:R-:W5:Y:S04]  /*6740*/  LDG.E.U16 R208, desc[UR60][R208.64] ;  /* 0x0000003cd0d07981 */ /* 0x000f68000c1e1500 */
[----:B------:R1:W5:Y:S01]  /*6750*/  LDG.E.U16 R166, desc[UR60][R166.64] ;  /* 0x0000003ca6a67981 */ /* 0x000362000c1e1500 */
[----:B0-----:R-:W-:-:S06]  /*6760*/  IMAD.WIDE R206, R12, 0x2, R194 ;  /* 0x000000020cce7825 */ /* 0x001fcc00078e02c2 */
[----:B------:R0:W5:Y:S01]  /*6770*/  LDG.E.U16 R206, desc[UR60][R206.64] ;  /* 0x0000003ccece7981 */ /* 0x000162000c1e1500 */
[----:B------:R-:W-:Y:S02]  /*6780*/  WARPGROUP.DEPBAR.LE gsb0, 0x0 ;  /* 0x00008000000079c5 */ /* 0x000fe40000010000 */
[----:B------:R-:W-:Y:S01]  /*6790*/  BAR.SYNC.DEFER_BLOCKING 0x0 ;  /* 0x0000000000007b1d */ /* 0x000fe20000010000 */
[-C--:B-1----:R-:W-:Y:S01]  /*67a0*/  FMUL R167, R152, R236.reuse ;  /* 0x000000ec98a77220 */ /* 0x082fe20000400000 */
[-C--:B0-----:R-:W-:Y:S01]  /*67b0*/  FMUL R207, R153, R236.reuse ;  /* 0x000000ec99cf7220 */ /* 0x081fe20000400000 */
[-C--:B------:R-:W-:Y:S01]  /*67c0*/  FMUL R209, R154, R236.reuse ;  /* 0x000000ec9ad17220 */ /* 0x080fe20000400000 */
[----:B------:R-:W-:-:S03]  /*67d0*/  FMUL R233, R155, R236 ;  /* 0x000000ec9be97220 */ /* 0x000fc60000400000 */
[----:B------:R-:W-:Y:S01]  /*67e0*/  FMNMX R167, R167, R207, !PT ;  /* 0x000000cfa7a77209 */ /* 0x000fe20007800000 */
[-C--:B------:R-:W-:Y:S01]  /*67f0*/  FMUL R207, R156, R236.reuse ;  /* 0x000000ec9ccf7220 */ /* 0x080fe20000400000 */
[----:B------:R-:W-:Y:S01]  /*6800*/  FMNMX R209, R209, R233, !PT ;  /* 0x000000e9d1d17209 */ /* 0x000fe20007800000 */
[----:B------:R-:W-:-:S03]  /*6810*/  FMUL R233, R158, R236 ;  /* 0x000000ec9ee97220 */ /* 0x000fc60000400000 */
[----:B------:R-:W-:Y:S01]  /*6820*/  FMNMX R167, R207, R167, !PT ;  /* 0x000000a7cfa77209 */ /* 0x000fe20007800000 */
[-C--:B------:R-:W-:Y:S01]  /*6830*/  FMUL R207, R157, R236.reuse ;  /* 0x000000ec9dcf7220 */ /* 0x080fe20000400000 */
[----:B------:R-:W-:Y:S01]  /*6840*/  FMNMX R209, R233, R209, !PT ;  /* 0x000000d1e9d17209 */ /* 0x000fe20007800000 */
[----:B------:R-:W-:-:S03]  /*6850*/  FMUL R233, R159, R236 ;  /* 0x000000ec9fe97220 */ /* 0x000fc60000400000 */
[----:B------:R-:W-:Y:S02]  /*6860*/  FMNMX R167, R207, R167, !PT ;  /* 0x000000a7cfa77209 */ /* 0x000fe40007800000 */
[----:B------:R-:W-:-:S03]  /*6870*/  FMNMX R209, R233, R209, !PT ;  /* 0x000000d1e9d17209 */ /* 0x000fc60007800000 */
[----:B------:R-:W0:Y:S04]  /*6880*/  SHFL.BFLY PT, R207, R167, 0x2, 0x1f ;  /* 0x0c401f00a7cf7f89 */ /* 0x000e2800000e0000 */
[----:B------:R-:W1:Y:S01]  /*6890*/  SHFL.BFLY PT, R233, R209, 0x2, 0x1f ;  /* 0x0c401f00d1e97f89 */ /* 0x000e6200000e0000 */
[----:B------:R-:W1:Y:S01]  /*68a0*/  S2R R237, SR_TID.X ;  /* 0x0000000000ed7919 */ /* 0x000e620000002100 */
[----:B0-----:R-:W-:Y:S02]  /*68b0*/  FMNMX R207, R167, R207, !PT ;  /* 0x000000cfa7cf7209 */ /* 0x001fe40007800000 */
[----:B--2---:R0:W-:Y:S04]  /*68c0*/  STS.U16 [R3+0x10400], R160 ;  /* 0x010400a003007388 */ /* 0x0041e80000000400 */
[----:B0-----:R-:W2:Y:S01]  /*68d0*/  LDL R160, [R1+0x110] ;  /* 0x0001100001a07983 */ /* 0x001ea20000100800 */
[----:B-1----:R-:W-:-:S03]  /*68e0*/  FMNMX R233, R209, R233, !PT ;  /* 0x000000e9d1e97209 */ /* 0x002fc60007800000 */
[----:B------:R-:W0:Y:S01]  /*68f0*/  SHFL.BFLY PT, R167, R207, 0x1, 0x1f ;  /* 0x0c201f00cfa77f89 */ /* 0x000e2200000e0000 */
[----:B------:R-:W1:Y:S01]  /*6900*/  S2R R248, SR_CgaCtaId ;  /* 0x0000000000f87919 */ /* 0x000e620000008800 */
[----:B------:R-:W-:Y:S02]  /*6910*/  SHF.R.U32.HI R237, RZ, 0x5, R237 ;  /* 0x00000005ffed7819 */ /* 0x000fe400000116ed */
[----:B0-----:R-:W-:Y:S01]  /*6920*/  FMNMX R167, R207, R167, !PT ;  /* 0x000000a7cfa77209 */ /* 0x001fe20007800000 */
[----:B---3--:R0:W-:Y:S04]  /*6930*/  STS.U16 [R3+0x10600], R161 ;  /* 0x010600a103007388 */ /* 0x0081e80000000400 */
[----:B------:R-:W-:Y:S04]  /*6940*/  STS.U16 [R3+0x10200], R168 ;  /* 0x010200a803007388 */ /* 0x000fe80000000400 */
[----:B------:R-:W-:Y:S04]  /*6950*/  STS.U16 [R3+0x10a00], R23 ;  /* 0x010a001703007388 */ /* 0x000fe80000000400 */
[----:B------:R-:W-:Y:S01]  /*6960*/  STS.U16 [R3+0x10e00], R163 ;  /* 0x010e00a303007388 */ /* 0x000fe20000000400 */
[----:B------:R-:W-:Y:S01]  /*6970*/  FMNMX R167, R167, R13, !PT ;  /* 0x0000000da7a77209 */ /* 0x000fe20007800000 */
[----:B------:R-:W-:Y:S01]  /*6980*/  UMOV UR59, 0xc0000010 ;  /* 0xc0000010003b7882 */ /* 0x000fe20000000000 */
[----:B0-----:R-:W0:Y:S01]  /*6990*/  LDC R161, c[0x0][0x280] ;  /* 0x0000a000ffa17b82 */ /* 0x001e220000000800 */
[----:B----4-:R-:W-:Y:S04]  /*69a0*/  STS.U16 [R3+0x10000], R164 ;  /* 0x010000a403007388 */ /* 0x010fe80000000400 */
[----:B-----5:R-:W-:Y:S04]  /*69b0*/  STS.U16 [R3+0x10c00], R18 ;  /* 0x010c001203007388 */ /* 0x020fe80000000400 */
[----:B------:R-:W3:Y:S04]  /*69c0*/  SHFL.BFLY PT, R18, R233, 0x1, 0x1f ;  /* 0x0c201f00e9127f89 */ /* 0x000ee800000e0000 */
[----:B------:R4:W-:Y:S04]  /*69d0*/  STS.U16 [R3+0x10800], R21 ;  /* 0x0108001503007388 */ /* 0x0009e80000000400 */
[----:B------:R-:W-:Y:S04]  /*69e0*/  STS.U16 [R3+0x11000], R165 ;  /* 0x011000a503007388 */ /* 0x000fe80000000400 */
[----:B------:R-:W-:Y:S04]  /*69f0*/  STS.U16 [R3+0x11200], R22 ;  /* 0x0112001603007388 */ /* 0x000fe80000000400 */
[----:B------:R-:W-:Y:S04]  /*6a00*/  STS.U16 [R3+0x11400], R210 ;  /* 0x011400d203007388 */ /* 0x000fe80000000400 */
[----:B------:R-:W-:Y:S04]  /*6a10*/  STS.U16 [R3+0x11600], R162 ;  /* 0x011600a203007388 */ /* 0x000fe80000000400 */
[----:B------:R5:W-:Y:S04]  /*6a20*/  STS.U16 [R3+0x11800], R17 ;  /* 0x0118001103007388 */ /* 0x000be80000000400 */
[----:B------:R-:W-:Y:S04]  /*6a30*/  STS.U16 [R3+0x11a00], R20 ;  /* 0x011a001403007388 */ /* 0x000fe80000000400 */
[----:B------:R1:W-:Y:S04]  /*6a40*/  STS.U16 [R3+0x11c00], R19 ;  /* 0x011c001303007388 */ /* 0x0003e80000000400 */
        /* <DEDUP_REMOVED lines=16> */
[----:B------:R-:W-:Y:S01]  /*6b50*/  STS.U16 [R3+0x13e00], R206 ;  /* 0x013e00ce03007388 */ /* 0x000fe20000000400 */
[----:B------:R4:W-:Y:S06]  /*6b60*/  MEMBAR.ALL.CTA ;  /* 0x0000000000007992 */ /* 0x0009ec0000008000 */
[----:B----4-:R-:W4:Y:S01]  /*6b70*/  FENCE.VIEW.ASYNC.S ;  /* 0x00000000000073c6 */ /* 0x010f220000000000 */
[----:B---3--:R-:W-:Y:S01]  /*6b80*/  FMNMX R18, R233, R18, !PT ;  /* 0x00000012e9127209 */ /* 0x008fe20007800000 */
[-CC-:B------:R-:W-:Y:S01]  /*6b90*/  FFMA R157, R157, R236.reuse, -R167.reuse ;  /* 0x000000ec9d9d7223 */ /* 0x180fe200000008a7 */
[----:B------:R-:W-:-:S02]  /*6ba0*/  FFMA R152, R152, R236, -R167 ;  /* 0x000000ec98987223 */ /* 0x000fc400000008a7 */
[----:B------:R-:W-:Y:S01]  /*6bb0*/  FMNMX R18, R18, R14, !PT ;  /* 0x0000000e12127209 */ /* 0x000fe20007800000 */
[----:B------:R-:W-:Y:S01]  /*6bc0*/  FMUL R157, R157, 1.4426950216293334961 ;  /* 0x3fb8aa3b9d9d7820 */ /* 0x000fe20000400000 */
[----:B------:R-:W-:Y:S01]  /*6bd0*/  FADD R21, -R167, R13 ;  /* 0x0000000da7157221 */ /* 0x000fe20000000100 */
[----:B-----5:R-:W-:Y:S01]  /*6be0*/  FMUL R17, R152, 1.4426950216293334961 ;  /* 0x3fb8aa3b98117820 */ /* 0x020fe20000400000 */
[-CC-:B------:R-:W-:Y:S01]  /*6bf0*/  FFMA R156, R156, R236.reuse, -R167.reuse ;  /* 0x000000ec9c9c7223 */ /* 0x180fe200000008a7 */
[-C--:B------:R-:W-:Y:S01]  /*6c00*/  FFMA R153, R153, R236.reuse, -R167 ;  /* 0x000000ec99997223 */ /* 0x080fe200000008a7 */
[----:B------:R3:W-:Y:S01]  /*6c10*/  MUFU.EX2 R13, R157 ;  /* 0x0000009d000d7308 */ /* 0x0007e20000000800 */
[-CC-:B------:R-:W-:Y:S01]  /*6c20*/  FFMA R154, R154, R236.reuse, -R18.reuse ;  /* 0x000000ec9a9a7223 */ /* 0x180fe20000000812 */
[-CC-:B------:R-:W-:Y:S01]  /*6c30*/  FFMA R155, R155, R236.reuse, -R18.reuse ;  /* 0x000000ec9b9b7223 */ /* 0x180fe20000000812 */
[-C--:B------:R-:W-:Y:S01]  /*6c40*/  FFMA R158, R158, R236.reuse, -R18 ;  /* 0x000000ec9e9e7223 */ /* 0x080fe20000000812 */
[----:B------:R-:W-:Y:S01]  /*6c50*/  FADD R152, -R18, R14 ;  /* 0x0000000e12987221 */ /* 0x000fe20000000100 */
[----:B------:R-:W-:Y:S01]  /*6c60*/  FMUL R21, R21, 1.4426950216293334961 ;  /* 0x3fb8aa3b15157820 */ /* 0x000fe20000400000 */
[----:B------:R-:W-:Y:S01]  /*6c70*/  FFMA R159, R159, R236, -R18 ;  /* 0x000000ec9f9f7223 */ /* 0x000fe20000000812 */
[----:B-1----:R-:W-:Y:S01]  /*6c80*/  FMUL R19, R156, 1.4426950216293334961 ;  /* 0x3fb8aa3b9c137820 */ /* 0x002fe20000400000 */
[----:B---3--:R-:W-:Y:S01]  /*6c90*/  IMAD.SHL.U32 R157, R237, 0x80, RZ ;  /* 0x00000080ed9d7824 */ /* 0x008fe200078e00ff */
[----:B------:R-:W-:Y:S01]  /*6ca0*/  MOV R237, 0x400 ;  /* 0x0000040000ed7802 */ /* 0x000fe20000000f00 */
[----:B------:R-:W-:Y:S01]  /*6cb0*/  FMUL R20, R153, 1.4426950216293334961 ;  /* 0x3fb8aa3b99147820 */ /* 0x000fe20000400000 */
[----:B------:R-:W-:Y:S01]  /*6cc0*/  FMUL R22, R154, 1.4426950216293334961 ;  /* 0x3fb8aa3b9a167820 */ /* 0x000fe20000400000 */
[----:B------:R-:W-:Y:S01]  /*6cd0*/  FMUL R23, R155, 1.4426950216293334961 ;  /* 0x3fb8aa3b9b177820 */ /* 0x000fe20000400000 */
[----:B------:R-:W-:Y:S01]  /*6ce0*/  FMUL R156, R158, 1.4426950216293334961 ;  /* 0x3fb8aa3b9e9c7820 */ /* 0x000fe20000400000 */
[----:B------:R-:W-:Y:S01]  /*6cf0*/  FMUL R152, R152, 1.4426950216293334961 ;  /* 0x3fb8aa3b98987820 */ /* 0x000fe20000400000 */
[----:B------:R-:W-:Y:S01]  /*6d00*/  FMUL R159, R159, 1.4426950216293334961 ;  /* 0x3fb8aa3b9f9f7820 */ /* 0x000fe20000400000 */
[----:B------:R-:W-:Y:S01]  /*6d10*/  LEA R237, R248, R237, 0x18 ;  /* 0x000000edf8ed7211 */ /* 0x000fe200078ec0ff */
[----:B------:R-:W1:Y:S01]  /*6d20*/  MUFU.EX2 R21, R21 ;  /* 0x0000001500157308 */ /* 0x000e620000000800 */
[----:B------:R-:W-:-:S03]  /*6d30*/  LOP3.LUT R157, R157, 0x200, RZ, 0xc0, !PT ;  /* 0x000002009d9d7812 */ /* 0x000fc600078ec0ff */
[----:B------:R-:W-:-:S04]  /*6d40*/  VIADD R237, R237, 0x10000 ;  /* 0x00010000eded7836 */ /* 0x000fc80000000000 */
[----:B------:R-:W3:Y:S01]  /*6d50*/  MUFU.EX2 R158, R152 ;  /* 0x00000098009e7308 */ /* 0x000ee20000000800 */
[----:B------:R-:W-:-:S07]  /*6d60*/  LEA.HI R157, R237, R157, RZ, 0x1c ;  /* 0x0000009ded9d7211 */ /* 0x000fce00078fe0ff */
[----:B------:R-:W-:Y:S08]  /*6d70*/  MUFU.EX2 R17, R17 ;  /* 0x0000001100117308 */ /* 0x000ff00000000800 */
[----:B------:R-:W5:Y:S08]  /*6d80*/  MUFU.EX2 R20, R20 ;  /* 0x0000001400147308 */ /* 0x000f700000000800 */
[----:B------:R-:W0:Y:S08]  /*6d90*/  MUFU.EX2 R19, R19 ;  /* 0x0000001300137308 */ /* 0x000e300000000800 */
[----:B------:R-:W-:Y:S08]  /*6da0*/  MUFU.EX2 R22, R22 ;  /* 0x0000001600167308 */ /* 0x000ff00000000800 */
[----:B------:R-:W4:Y:S08]  /*6db0*/  MUFU.EX2 R23, R23 ;  /* 0x0000001700177308 */ /* 0x000f300000000800 */
[----:B------:R-:W-:Y:S08]  /*6dc0*/  MUFU.EX2 R156, R156 ;  /* 0x0000009c009c7308 */ /* 0x000ff00000000800 */
[----:B------:R-:W4:Y:S01]  /*6dd0*/  MUFU.EX2 R14, R159 ;  /* 0x0000009f000e7308 */ /* 0x000f220000000800 */
[----:B------:R-:W-:Y:S01]  /*6de0*/  LOP3.LUT R157, R157, 0x3fff, RZ, 0xc0, !PT ;  /* 0x00003fff9d9d7812 */ /* 0x000fe200078ec0ff */
[-C--:B-1----:R-:W-:Y:S01]  /*6df0*/  FMUL R24, R24, R21.reuse ;  /* 0x0000001518187220 */ /* 0x082fe20000400000 */
[-C--:B------:R-:W-:Y:S01]  /*6e00*/  FMUL R25, R25, R21.reuse ;  /* 0x0000001519197220 */ /* 0x080fe20000400000 */
[-C--:B------:R-:W-:Y:S01]  /*6e10*/  FMUL R28, R28, R21.reuse ;  /* 0x000000151c1c7220 */ /* 0x080fe20000400000 */
[----:B------:R-:W-:Y:S01]  /*6e20*/  R2UR UR58, R157 ;  /* 0x000000009d3a72ca */ /* 0x000fe200000e0000 */
[-C--:B------:R-:W-:Y:S01]  /*6e30*/  FMUL R29, R29, R21.reuse ;  /* 0x000000151d1d7220 */ /* 0x080fe20000400000 */
        /* <DEDUP_REMOVED lines=59> */
[----:B------:R-:W-:Y:S01]  /*71f0*/  FMUL R149, R149, R21 ;  /* 0x0000001595957220 */ /* 0x000fe20000400000 */
[-C--:B---3--:R-:W-:Y:S01]  /*7200*/  FMUL R26, R26, R158.reuse ;  /* 0x0000009e1a1a7220 */ /* 0x088fe20000400000 */
        /* <DEDUP_REMOVED lines=63> */
[----:B-----5:R-:W-:-:S02]  /*7600*/  F2FP.F16.F32.PACK_AB R152, R20, R17 ;  /* 0x000000111498723e */ /* 0x020fc400000000ff */
[----:B0-----:R-:W-:Y:S02]  /*7610*/  F2FP.F16.F32.PACK_AB R154, R13, R19 ;  /* 0x000000130d9a723e */ /* 0x001fe400000000ff */
[----:B----4-:R-:W-:Y:S02]  /*7620*/  F2FP.F16.F32.PACK_AB R153, R23, R22 ;  /* 0x000000161799723e */ /* 0x010fe400000000ff */
[----:B------:R-:W-:Y:S01]  /*7630*/  F2FP.F16.F32.PACK_AB R155, R14, R156 ;  /* 0x0000009c0e9b723e */ /* 0x000fe200000000ff */
[----:B------:R-:W-:Y:S06]  /*7640*/  BAR.SYNC.DEFER_BLOCKING 0x0 ;  /* 0x0000000000007b1d */ /* 0x000fec0000010000 */
[----:B------:R-:W-:-:S06]  /*7650*/  WARPGROUP.ARRIVE ;  /* 0x00000000000079c5 */ /* 0x000fcc0000000000 */
[----:B------:R-:W-:Y:S01]  /*7660*/  HGMMA.64x256x16.F32 R24, R152, gdesc[UR56], R24, gsb0 ;  /* 0x03e0003898187df0 */ /* 0x000fe20008000818 */
[----:B------:R-:W-:Y:S01]  /*7670*/  FADD R17, R17, R20 ;  /* 0x0000001411117221 */ /* 0x000fe20000000000 */
[----:B------:R-:W-:-:S03]  /*7680*/  FADD R22, R22, R23 ;  /* 0x0000001716167221 */ /* 0x000fc60000000000 */
[----:B------:R-:W-:Y:S01]  /*7690*/  FADD R17, R19, R17 ;  /* 0x0000001113117221 */ /* 0x000fe20000000000 */
[----:B------:R-:W-:-:S03]  /*76a0*/  FADD R22, R156, R22 ;  /* 0x000000169c167221 */ /* 0x000fc60000000000 */
[----:B------:R-:W-:Y:S01]  /*76b0*/  FADD R17, R13, R17 ;  /* 0x000000110d117221 */ /* 0x000fe20000000000 */
[----:B------:R-:W-:-:S04]  /*76c0*/  FADD R22, R14, R22 ;  /* 0x000000160e167221 */ /* 0x000fc80000000000 */
[----:B------:R-:W0:Y:S04]  /*76d0*/  SHFL.BFLY PT, R14, R17, 0x2, 0x1f ;  /* 0x0c401f00110e7f89 */ /* 0x000e2800000e0000 */
[----:B------:R-:W1:Y:S01]  /*76e0*/  SHFL.BFLY PT, R13, R22, 0x2, 0x1f ;  /* 0x0c401f00160d7f89 */ /* 0x000e6200000e0000 */
[----:B------:R-:W-:Y:S02]  /*76f0*/  VIADD R0, R0, 0x10 ;  /* 0x0000001000007836 */ /* 0x000fe40000000000 */
[----:B0-----:R-:W-:Y:S01]  /*7700*/  FADD R14, R17, R14 ;  /* 0x0000000e110e7221 */ /* 0x001fe20000000000 */
[----:B-1----:R-:W-:-:S04]  /*7710*/  FADD R13, R22, R13 ;  /* 0x0000000d160d7221 */ /* 0x002fc80000000000 */
[----:B------:R-:W0:Y:S04]  /*7720*/  SHFL.BFLY PT, R19, R14, 0x1, 0x1f ;  /* 0x0c201f000e137f89 */ /* 0x000e2800000e0000 */
[----:B------:R-:W1:Y:S01]  /*7730*/  SHFL.BFLY PT, R17, R13, 0x1, 0x1f ;  /* 0x0c201f000d117f89 */ /* 0x000e6200000e0000 */
[----:B------:R-:W-:Y:S01]  /*7740*/  ISETP.GE.AND P0, PT, R0, R161, PT ;  /* 0x000000a10000720c */ /* 0x000fe20003f06270 */
[----:B------:R-:W-:Y:S02]  /*7750*/  IMAD R2, R169, 0x10, R2 ;  /* 0x00000010a9027824 */ /* 0x000fe400078e0202 */
[----:B--2---:R-:W-:Y:S02]  /*7760*/  IMAD R12, R160, 0x10, R12 ;  /* 0x00000010a00c7824 */ /* 0x004fe400078e020c */
[----:B0-----:R-:W-:Y:S01]  /*7770*/  FADD R19, R14, R19 ;  /* 0x000000130e137221 */ /* 0x001fe20000000000 */
[----:B-1----:R-:W-:-:S03]  /*7780*/  FADD R17, R13, R17 ;  /* 0x000000110d117221 */ /* 0x002fc60000000000 */
[----:B------:R-:W-:Y:S01]  /*7790*/  FFMA R15, R21, R15, R19 ;  /* 0x0000000f150f7223 */ /* 0x000fe20000000013 */
[----:B------:R-:W-:Y:S02]  /*77a0*/  IMAD.MOV.U32 R19, RZ, RZ, R167 ;  /* 0x000000ffff137224 */ /* 0x000fe400078e00a7 */
[----:B------:R-:W-:Y:S01]  /*77b0*/  FFMA R16, R158, R16, R17 ;  /* 0x000000109e107223 */ /* 0x000fe20000000011 */
[--C-:B------:R-:W-:Y:S02]  /*77c0*/  IMAD.MOV.U32 R17, RZ, RZ, R18.reuse ;  /* 0x000000ffff117224 */ /* 0x100fe400078e0012 */
[----:B------:R-:W-:Y:S02]  /*77d0*/  IMAD.MOV.U32 R13, RZ, RZ, R167 ;  /* 0x000000ffff0d7224 */ /* 0x000fe400078e00a7 */
[----:B------:R-:W-:Y:S01]  /*77e0*/  IMAD.MOV.U32 R14, RZ, RZ, R18 ;  /* 0x000000ffff0e7224 */ /* 0x000fe200078e0012 */
[----:B------:R-:W-:Y:S02]  /*77f0*/  WARPGROUP.DEPBAR.LE gsb0, 0x0 ;  /* 0x00008000000079c5 */ /* 0x000fe40000010000 */
[----:B------:R-:W-:Y:S05]  /*7800*/  @!P0 BRA `(.L_x_1) ;  /* 0xffffffd000188947 */ /* 0x000fea000383ffff */
.L_x_0:
[----:B------:R-:W0:Y:S01]  /*7810*/  S2R R160, SR_TID.X ;  /* 0x0000000000a07919 */ /* 0x000e220000002100 */
[----:B------:R-:W-:Y:S01]  /*7820*/  MOV R18, 0x400 ;  /* 0x0000040000127802 */ /* 0x000fe20000000f00 */
[----:B------:R-:W-:Y:S01]  /*7830*/  FMUL R8, R147, 0.25 ;  /* 0x3e80000093087820 */ /* 0x000fe20000400000 */
[----:B------:R-:W-:Y:S01]  /*7840*/  FSETP.GT.AND P1, PT, |R16|, 8.50705917302346158658e+37, PT ;  /* 0x7e8000001000780b */ /* 0x000fe20003f24200 */
[----:B------:R-:W1:Y:S01]  /*7850*/  S2R R20, SR_CgaCtaId ;  /* 0x0000000000147919 */ /* 0x000e620000008800 */
[----:B------:R-:W-:Y:S01]  /*7860*/  FMUL R10, R139, 0.25 ;  /* 0x3e8000008b0a7820 */ /* 0x000fe20000400000 */
[----:B------:R-:W-:Y:S01]  /*7870*/  FMUL R11, R142, 0.25 ;  /* 0x3e8000008e0b7820 */ /* 0x000fe20000400000 */
[----:B------:R-:W-:Y:S01]  /*7880*/  FSEL R147, R8, R147, P1 ;  /* 0x0000009308937208 */ /* 0x000fe20000800000 */
[----:B------:R-:W-:Y:S01]  /*7890*/  FMUL R8, R135, 0.25 ;  /* 0x3e80000087087820 */ /* 0x000fe20000400000 */
[----:B------:R-:W-:Y:S01]  /*78a0*/  FMUL R12, R119, 0.25 ;  /* 0x3e800000770c7820 */ /* 0x000fe20000400000 */
[----:B------:R-:W-:Y:S01]  /*78b0*/  FSEL R139, R10, R139, P1 ;  /* 0x0000008b0a8b7208 */ /* 0x000fe20000800000 */
        /* <DEDUP_REMOVED lines=21> */
[C---:B0-----:R-:W-:Y:S01]  /*7a10*/  LOP3.LUT R2, R160.reuse, 0xc0, RZ, 0xc0, !PT ;  /* 0x000000c0a0027812 */ /* 0x041fe200078ec0ff */
[----:B------:R-:W-:Y:S01]  /*7a20*/  IMAD.SHL.U32 R4, R160, 0x800, RZ ;  /* 0x00000800a0047824 */ /* 0x000fe200078e00ff */
[----:B------:R-:W-:Y:S01]  /*7a30*/  FSEL R107, R8, R107, P1 ;  /* 0x0000006b086b7208 */ /* 0x000fe20000800000 */
[----:B------:R-:W-:Y:S01]  /*7a40*/  IMAD.SHL.U32 R5, R160, 0x4, RZ ;  /* 0x00000004a0057824 */ /* 0x000fe200078e00ff */
[----:B------:R-:W-:Y:S01]  /*7a50*/  ISETP.NE.U32.AND P0, PT, R2, RZ, PT ;  /* 0x000000ff0200720c */ /* 0x000fe20003f05070 */
[----:B------:R-:W-:Y:S01]  /*7a60*/  IMAD.SHL.U32 R2, R160, 0x8, RZ ;  /* 0x00000008a0027824 */ /* 0x000fe200078e00ff */
[----:B------:R-:W-:Y:S01]  /*7a70*/  LOP3.LUT R6, R4, 0x3000, RZ, 0xc0, !PT ;  /* 0x0000300004067812 */ /* 0x000fe200078ec0ff */
[C---:B------:R-:W-:Y:S01]  /*7a80*/  IMAD.SHL.U32 R0, R160.reuse, 0x200, RZ ;  /* 0x00000200a0007824 */ /* 0x040fe200078e00ff */
[----:B------:R-:W-:Y:S01]  /*7a90*/  LOP3.LUT R9, R5, 0xc0, RZ, 0xc0, !PT ;  /* 0x000000c005097812 */ /* 0x000fe200078ec0ff */
[----:B------:R-:W-:Y:S01]  /*7aa0*/  IMAD.SHL.U32 R3, R160, 0x20, RZ ;  /* 0x00000020a0037824 */ /* 0x000fe200078e00ff */
[----:B------:R-:W-:Y:S01]  /*7ab0*/  LOP3.LUT R4, R2, 0x300, RZ, 0xc0, !PT ;  /* 0x0000030002047812 */ /* 0x000fe200078ec0ff */
[----:B------:R-:W-:Y:S01]  /*7ac0*/  IMAD.SHL.U32 R7, R160, 0x10, RZ ;  /* 0x00000010a0077824 */ /* 0x000fe200078e00ff */
[----:B------:R-:W-:Y:S01]  /*7ad0*/  LOP3.LUT R2, R2, 0x38, RZ, 0xc0, !PT ;  /* 0x0000003802027812 */ /* 0x000fe200078ec0ff */
[----:B------:R-:W-:Y:S01]  /*7ae0*/  FMUL R8, R95, 0.25 ;  /* 0x3e8000005f087820 */ /* 0x000fe20000400000 */
[----:B-1----:R-:W-:Y:S01]  /*7af0*/  LEA R18, R20, R18, 0x18 ;  /* 0x0000001214127211 */ /* 0x002fe200078ec0ff */
[----:B------:R-:W-:Y:S01]  /*7b00*/  FMUL R13, R130, 0.25 ;  /* 0x3e800000820d7820 */ /* 0x000fe20000400000 */
[----:B------:R-:W-:Y:S01]  /*7b10*/  LOP3.LUT R0, R0, 0x3000, RZ, 0xc0, !PT ;  /* 0x0000300000007812 */ /* 0x000fe200078ec0ff */
[----:B------:R-:W-:Y:S01]  /*7b20*/  FMUL R14, R43, 0.25 ;  /* 0x3e8000002b0e7820 */ /* 0x000fe20000400000 */
[----:B------:R-:W-:Y:S01]  /*7b30*/  IADD3 R9, R9, R18, R2 ;  /* 0x0000001209097210 */ /* 0x000fe20007ffe002 */
[----:B------:R-:W-:Y:S01]  /*7b40*/  FMUL R20, R39, 0.25 ;  /* 0x3e80000027147820 */ /* 0x000fe20000400000 */
[----:B------:R-:W-:Y:S01]  /*7b50*/  SHF.R.U32.HI R2, RZ, 0x1, R160 ;  /* 0x00000001ff027819 */ /* 0x000fe200000116a0 */
[----:B------:R-:W-:Y:S01]  /*7b60*/  FMUL R21, R42, 0.25 ;  /* 0x3e8000002a157820 */ /* 0x000fe20000400000 */
[----:B------:R-:W-:Y:S01]  /*7b70*/  LOP3.LUT R3, R0, 0x60, R3, 0xf8, !PT ;  /* 0x0000006000037812 */ /* 0x000fe200078ef803 */
[----:B------:R-:W-:Y:S01]  /*7b80*/  FMUL R22, R27, 0.25 ;  /* 0x3e8000001b167820 */ /* 0x000fe20000400000 */
[----:B------:R-:W-:Y:S01]  /*7b90*/  LOP3.LUT R4, R4, 0x70, R5, 0xf8, !PT ;  /* 0x0000007004047812 */ /* 0x000fe200078ef805 */
[----:B------:R-:W-:Y:S01]  /*7ba0*/  IMAD.SHL.U32 R5, R160, 0x2, RZ ;  /* 0x00000002a0057824 */ /* 0x000fe200078e00ff */
[----:B------:R-:W-:Y:S01]  /*7bb0*/  LOP3.LUT R7, R6, 0x7f0, R7, 0xf8, !PT ;  /* 0x000007f006077812 */ /* 0x000fe200078ef807 */
[----:B------:R-:W-:Y:S01]  /*7bc0*/  FMUL R23, R30, 0.25 ;  /* 0x3e8000001e177820 */ /* 0x000fe20000400000 */
[----:B------:R-:W-:Y:S01]  /*7bd0*/  LOP3.LUT R0, R160, 0x80, RZ, 0xc0, !PT ;  /* 0x00000080a0007812 */ /* 0x000fe200078ec0ff */
[----:B------:R-:W-:Y:S01]  /*7be0*/  BAR.SYNC.DEFER_BLOCKING 0x0 ;  /* 0x0000000000007b1d */ /* 0x000fe20000010000 */
[----:B------:R-:W-:-:S02]  /*7bf0*/  LOP3.LUT R6, R2, 0x4, RZ, 0xc0, !PT ;  /* 0x0000000402067812 */ /* 0x000fc400078ec0ff */
[----:B------:R-:W-:Y:S01]  /*7c00*/  LOP3.LUT R3, R3, R4, RZ, 0x3c, !PT ;  /* 0x0000000403037212 */ /* 0x000fe200078e3cff */
[----:B------:R-:W-:Y:S01]  /*7c10*/  IMAD R2, R0, 0x10, R18 ;  /* 0x0000001000027824 */ /* 0x000fe200078e0212 */
[----:B------:R-:W-:Y:S01]  /*7c20*/  SHF.R.U32.HI R4, RZ, 0x2, R0 ;  /* 0x00000002ff047819 */ /* 0x000fe20000011600 */
[----:B------:R-:W-:Y:S02]  /*7c30*/  IMAD.IADD R0, R6, 0x1, R9 ;  /* 0x0000000106007824 */ /* 0x000fe400078e0209 */
        /* <DEDUP_REMOVED lines=52> */
[----:B------:R-:W-:Y:S01]  /*7f80*/  IMAD.IADD R3, R3, 0x1, R2 ;  /* 0x0000000103037824 */ /* 0x000fe200078e0202 */
        /* <DEDUP_REMOVED lines=19> */
[----:B------:R-:W-:Y:S01]  /*80c0*/  IMAD.MOV.U32 R50, RZ, RZ, R15 ;  /* 0x000000ffff327224 */ /* 0x000fe200078e000f */
[----:B------:R-:W-:Y:S01]  /*80d0*/  LOP3.LUT R4, R7, R4, RZ, 0x3c, !PT ;  /* 0x0000000407047212 */ /* 0x000fe200078e3cff */
[----:B------:R-:W-:Y:S01]  /*80e0*/  FMUL R7, R150, 0.25 ;  /* 0x3e80000096077820 */ /* 0x000fe20000400000 */
[----:B------:R-:W-:Y:S01]  /*80f0*/  FSEL R54, R11, R54, P1 ;  /* 0x000000360b367208 */ /* 0x000fe20000800000 */
[----:B------:R-:W-:Y:S01]  /*8100*/  FMUL R13, R46, 0.25 ;  /* 0x3e8000002e0d7820 */ /* 0x000fe20000400000 */
[----:B------:R-:W-:Y:S01]  /*8110*/  FSEL R11, R12, R47, P1 ;  /* 0x0000002f0c0b7208 */ /* 0x000fe20000800000 */
[----:B------:R-:W-:Y:S01]  /*8120*/  FMUL R47, R64, 0.25 ;  /* 0x3e800000402f7820 */ /* 0x000fe20000400000 */
[----:B------:R-:W-:Y:S01]  /*8130*/  FSETP.GT.AND P2, PT, |R50|, 8.50705917302346158658e+37, PT ;  /* 0x7e8000003200780b */ /* 0x000fe20003f44200 */
        /* <DEDUP_REMOVED lines=33> */
[C---:B------:R-:W-:Y:S01]  /*8350*/  FMUL R47, R16.reuse, 8388608 ;  /* 0x4b000000102f7820 */ /* 0x040fe20000400000 */
[----:B------:R-:W-:Y:S01]  /*8360*/  FSETP.GEU.AND P4, PT, R16, 1.175494350822287508e-38, PT ;  /* 0x008000001000780b */ /* 0x000fe20003f8e000 */
        /* <DEDUP_REMOVED lines=11> */
[----:B------:R-:W-:Y:S01]  /*8420*/  FSEL R32, R47, R16, !P4 ;  /* 0x000000102f207208 */ /* 0x000fe20006000000 */
[----:B------:R-:W-:Y:S01]  /*8430*/  FMUL R51, R48, 0.25 ;  /* 0x3e80000030337820 */ /* 0x000fe20000400000 */
[----:B------:R-:W-:Y:S01]  /*8440*/  FSEL R132, R13, R132, P2 ;  /* 0x000000840d847208 */ /* 0x000fe20001000000 */
[----:B------:R-:W-:Y:S01]  /*8450*/  FMUL R13, R124, 0.25 ;  /* 0x3e8000007c0d7820 */ /* 0x000fe20000400000 */
[----:B------:R-:W-:Y:S01]  /*8460*/  FSEL R163, R45, R44, P2 ;  /* 0x0000002c2da37208 */ /* 0x000fe20001000000 */
[----:B------:R-:W-:Y:S01]  /*8470*/  VIADD R44, R32, 0xc0cafb0d ;  /* 0xc0cafb0d202c7836 */ /* 0x000fe20000000000 */
[----:B------:R-:W-:Y:S01]  /*8480*/  FSEL R133, R14, R133, P2 ;  /* 0x000000850e857208 */ /* 0x000fe20001000000 */
[----:B------:R-:W-:Y:S01]  /*8490*/  FMUL R14, R121, 0.25 ;  /* 0x3e800000790e7820 */ /* 0x000fe20000400000 */
[----:B------:R-:W-:Y:S01]  /*84a0*/  FSEL R129, R20, R129, P2 ;  /* 0x0000008114817208 */ /* 0x000fe20001000000 */
[C---:B------:R-:W-:Y:S01]  /*84b0*/  FMUL R45, R50.reuse, 8388608 ;  /* 0x4b000000322d7820 */ /* 0x040fe20000400000 */
[----:B------:R-:W-:Y:S01]  /*84c0*/  FMUL R20, R117, 0.25 ;  /* 0x3e80000075147820 */ /* 0x000fe20000400000 */
[----:B------:R-:W-:Y:S01]  /*84d0*/  FSETP.GEU.AND P3, PT, R50, 1.175494350822287508e-38, PT ;  /* 0x008000003200780b */ /* 0x000fe20003f6e000 */
[----:B------:R-:W-:Y:S01]  /*84e0*/  FMUL R49, R28, 0.25 ;  /* 0x3e8000001c317820 */ /* 0x000fe20000400000 */
[C---:B------:R-:W-:Y:S01]  /*84f0*/  FSETP.GEU.AND P5, PT, |R16|.reuse, 1.175494350822287508e-38, PT ;  /* 0x008000001000780b */ /* 0x040fe20003fae200 */
[----:B------:R-:W-:Y:S01]  /*8500*/  @P1 FMUL R16, R16, 0.25 ;  /* 0x3e80000010101820 */ /* 0x000fe20000400000 */
[----:B------:R-:W-:Y:S01]  /*8510*/  FSEL R124, R13, R124, P2 ;  /* 0x0000007c0d7c7208 */ /* 0x000fe20001000000 */
[----:B------:R-:W-:Y:S01]  /*8520*/  FMUL R13, R112, 0.25 ;  /* 0x3e800000700d7820 */ /* 0x000fe20000400000 */
[----:B------:R-:W-:Y:S01]  /*8530*/  FSEL R36, R36, R33, P2 ;  /* 0x0000002124247208 */ /* 0x000fe20001000000 */
[----:B------:R-:W-:Y:S01]  /*8540*/  FMUL R60, R25, 0.25 ;  /* 0x3e800000193c7820 */ /* 0x000fe20000400000 */
[----:B------:R-:W-:Y:S01]  /*8550*/  LOP3.LUT R155, R44, 0xff800000, RZ, 0xc0, !PT ;  /* 0xff8000002c9b7812 */ /* 0x000fe200078ec0ff */
[----:B------:R-:W0:Y:S01]  /*8560*/  S2R R162, SR_TID.X ;  /* 0x0000000000a27919 */ /* 0x000e220000002100 */
[----:B------:R-:W-:Y:S01]  /*8570*/  FSEL R121, R14, R121, P2 ;  /* 0x000000790e797208 */ /* 0x000fe20001000000 */
[----:B------:R-:W-:Y:S01]  /*8580*/  FMUL R14, R113, 0.25 ;  /* 0x3e800000710e7820 */ /* 0x000fe20000400000 */
[----:B------:R-:W-:Y:S01]  /*8590*/  FSEL R33, R45, R50, !P3 ;  /* 0x000000322d217208 */ /* 0x000fe20005800000 */
[----:B------:R-:W1:Y:S01]  /*85a0*/  S2R R240, SR_CTAID.X ;  /* 0x0000000000f07919 */ /* 0x000e620000002500 */
[----:B------:R-:W-:Y:S01]  /*85b0*/  FSEL R44, RZ, -23, P3 ;  /* 0xc1b80000ff2c7808 */ /* 0x000fe20001800000 */
[----:B------:R-:W-:Y:S01]  /*85c0*/  @!P5 FMUL R16, R16, 16777216 ;  /* 0x4b8000001010d820 */ /* 0x000fe20000400000 */
[----:B------:R-:W-:Y:S01]  /*85d0*/  FSEL R117, R20, R117, P2 ;  /* 0x0000007514757208 */ /* 0x000fe20001000000 */
[----:B------:R-:W-:Y:S01]  /*85e0*/  FMUL R20, R109, 0.25 ;  /* 0x3e8000006d147820 */ /* 0x000fe20000400000 */
[C---:B------:R-:W-:Y:S01]  /*85f0*/  FSETP.GEU.AND P3, PT, |R50|.reuse, 1.175494350822287508e-38, PT ;  /* 0x008000003200780b */ /* 0x040fe20003f6e200 */
[----:B------:R-:W-:Y:S01]  /*8600*/  @P2 FMUL R50, R50, 0.25 ;  /* 0x3e80000032322820 */ /* 0x000fe20000400000 */
[----:B------:R-:W-:Y:S01]  /*8610*/  FSEL R112, R13, R112, P2 ;  /* 0x000000700d707208 */ /* 0x000fe20001000000 */
[----:B------:R-:W-:Y:S01]  /*8620*/  FMUL R13, R104, 0.25 ;  /* 0x3e800000680d7820 */ /* 0x000fe20000400000 */
[----:B------:R-:W-:Y:S01]  /*8630*/  FSEL R113, R14, R113, P2 ;  /* 0x000000710e717208 */ /* 0x000fe20001000000 */
[----:B------:R-:W-:Y:S01]  /*8640*/  FMUL R14, R101, 0.25 ;  /* 0x3e800000650e7820 */ /* 0x000fe20000400000 */
[----:B------:R-:W-:Y:S01]  /*8650*/  FSEL R109, R20, R109, P2 ;  /* 0x0000006d146d7208 */ /* 0x000fe20001000000 */
[----:B------:R-:W-:Y:S01]  /*8660*/  FMUL R20, R97, 0.25 ;  /* 0x3e80000061147820 */ /* 0x000fe20000400000 */
[----:B------:R-:W-:Y:S01]  /*8670*/  LOP3.LUT R5, R5, 0xf8, RZ, 0xc0, !PT ;  /* 0x000000f805057812 */ /* 0x000fe200078ec0ff */
[----:B------:R-:W2:Y:S01]  /*8680*/  MUFU.RCP R157, R16 ;  /* 0x00000010009d7308 */ /* 0x000ea20000001000 */
        /* <DEDUP_REMOVED lines=8> */
[----:B------:R-:W-:Y:S01]  /*8710*/  LOP3.LUT R5, R4, 0x40, RZ, 0x3c, !PT ;  /* 0x0000004004057812 */ /* 0x000fe200078e3cff */
[----:B------:R-:W-:Y:S01]  /*8720*/  FMUL R20, R89, 0.25 ;  /* 0x3e80000059147820 */ /* 0x000fe20000400000 */
[----:B------:R-:W-:Y:S01]  /*8730*/  FSEL R140, R15, R140, P2 ;  /* 0x0000008c0f8c7208 */ /* 0x000fe20001000000 */
[----:B------:R-:W-:Y:S01]  /*8740*/  @!P3 FMUL R50, R50, 16777216 ;  /* 0x4b8000003232b820 */ /* 0x000fe20000400000 */
[----:B------:R-:W-:Y:S01]  /*8750*/  FMUL R15, R128, 0.25 ;  /* 0x3e800000800f7820 */ /* 0x000fe20000400000 */
[----:B------:R-:W-:Y:S01]  /*8760*/  FSEL R92, R13, R92, P2 ;  /* 0x0000005c0d5c7208 */ /* 0x000fe20001000000 */
[----:B------:R-:W-:Y:S01]  /*8770*/  FMUL R13, R84, 0.25 ;  /* 0x3e800000540d7820 */ /* 0x000fe20000400000 */
[----:B------:R-:W-:Y:S01]  /*8780*/  FSEL R93, R14, R93, P2 ;  /* 0x0000005d0e5d7208 */ /* 0x000fe20001000000 */
[----:B------:R-:W3:Y:S01]  /*8790*/  MUFU.RCP R154, R50 ;  /* 0x00000032009a7308 */ /* 0x000ee20000001000 */
[----:B------:R-:W-:Y:S01]  /*87a0*/  IMAD.IADD R4, R18, 0x1, R4 ;  /* 0x0000000112047824 */ /* 0x000fe200078e0204 */
[----:B------:R-:W-:Y:S01]  /*87b0*/  FSEL R89, R20, R89, P2 ;  /* 0x0000005914597208 */ /* 0x000fe20001000000 */
[----:B------:R-:W-:-:S02]  /*87c0*/  IMAD.IADD R5, R18, 0x1, R5 ;  /* 0x0000000112057824 */ /* 0x000fc400078e0205 */
[----:B------:R-:W-:Y:S01]  /*87d0*/  FMUL R14, R81, 0.25 ;  /* 0x3e800000510e7820 */ /* 0x000fe20000400000 */
[----:B------:R-:W-:Y:S01]  /*87e0*/  FMUL R18, R143, 0.25 ;  /* 0x3e8000008f127820 */ /* 0x000fe20000400000 */
[----:B------:R-:W-:Y:S01]  /*87f0*/  FSEL R128, R15, R128, P2 ;  /* 0x000000800f807208 */ /* 0x000fe20001000000 */
[----:B------:R-:W-:Y:S01]  /*8800*/  FMUL R20, R77, 0.25 ;  /* 0x3e8000004d147820 */ /* 0x000fe20000400000 */
[----:B------:R-:W-:Y:S01]  /*8810*/  VIADD R40, R33, 0xc0cafb0d ;  /* 0xc0cafb0d21287836 */ /* 0x000fe20000000000 */
[----:B------:R-:W-:Y:S01]  /*8820*/  FSEL R42, R21, R42, P1 ;  /* 0x0000002a152a7208 */ /* 0x000fe20000800000 */
[----:B------:R-:W-:Y:S01]  /*8830*/  FMUL R15, R120, 0.25 ;  /* 0x3e800000780f7820 */ /* 0x000fe20000400000 */
[----:B------:R-:W-:Y:S01]  /*8840*/  FMUL R21, R34, 0.25 ;  /* 0x3e80000022157820 */ /* 0x000fe20000400000 */
[----:B------:R-:W-:Y:S01]  /*8850*/  FSEL R84, R13, R84, P2 ;  /* 0x000000540d547208 */ /* 0x000fe20001000000 */
[----:B------:R-:W-:Y:S01]  /*8860*/  @!P5 FMUL R114, R114, 16777216 ;  /* 0x4b8000007272d820 */ /* 0x000fe20000400000 */
[----:B------:R-:W-:Y:S01]  /*8870*/  FSEL R13, R14, R81, P2 ;  /* 0x000000510e0d7208 */ /* 0x000fe20001000000 */
[----:B------:R-:W-:Y:S01]  /*8880*/  @!P5 FMUL R130, R130, 16777216 ;  /* 0x4b8000008282d820 */ /* 0x000fe20000400000 */
[----:B------:R-:W-:Y:S01]  /*8890*/  FSEL R18, R18, R143, P1 ;  /* 0x0000008f12127208 */ /* 0x000fe20000800000 */
[----:B------:R-:W-:Y:S01]  /*88a0*/  @!P5 FMUL R122, R122, 16777216 ;  /* 0x4b8000007a7ad820 */ /* 0x000fe20000400000 */
[----:B------:R-:W-:Y:S01]  /*88b0*/  FSEL R14, R20, R77, P2 ;  /* 0x0000004d140e7208 */ /* 0x000fe20001000000 */
[----:B------:R-:W-:Y:S01]  /*88c0*/  FMUL R20, R73, 0.25 ;  /* 0x3e80000049147820 */ /* 0x000fe20000400000 */
[----:B------:R-:W-:Y:S01]  /*88d0*/  LOP3.LUT R156, R40, 0xff800000, RZ, 0xc0, !PT ;  /* 0xff800000289c7812 */ /* 0x000fe200078ec0ff */
[----:B------:R-:W-:Y:S01]  /*88e0*/  @!P5 FMUL R74, R74, 16777216 ;  /* 0x4b8000004a4ad820 */ /* 0x000fe20000400000 */
[----:B------:R-:W-:Y:S01]  /*88f0*/  FSEL R120, R15, R120, P2 ;  /* 0x000000780f787208 */ /* 0x000fe20001000000 */
[----:B------:R-:W-:Y:S01]  /*8900*/  FMUL R15, R108, 0.25 ;  /* 0x3e8000006c0f7820 */ /* 0x000fe20000400000 */
[----:B------:R-:W-:Y:S01]  /*8910*/  FSEL R143, R46, R65, P2 ;  /* 0x000000412e8f7208 */ /* 0x000fe20001000000 */
[----:B------:R-:W-:Y:S01]  /*8920*/  FMUL R46, R61, 0.25 ;  /* 0x3e8000003d2e7820 */ /* 0x000fe20000400000 */
[----:B------:R-:W-:Y:S01]  /*8930*/  FSEL R161, R51, R48, P2 ;  /* 0x0000003033a17208 */ /* 0x000fe20001000000 */
[----:B------:R-:W-:Y:S01]  /*8940*/  @!P5 FMUL R67, R67, 16777216 ;  /* 0x4b8000004343d820 */ /* 0x000fe20000400000 */
[----:B------:R-:W-:Y:S01]  /*8950*/  FSEL R34, R21, R34, P1 ;  /* 0x0000002215227208 */ /* 0x000fe20000800000 */
[----:B------:R-:W-:Y:S01]  /*8960*/  FMUL R21, R136, 0.25 ;  /* 0x3e80000088157820 */ /* 0x000fe20000400000 */
[----:B------:R-:W-:Y:S01]  /*8970*/  FSEL R171, R49, R28, P2 ;  /* 0x0000001c31ab7208 */ /* 0x000fe20001000000 */
[----:B------:R-:W-:Y:S01]  /*8980*/  @!P5 FMUL R11, R11, 16777216 ;  /* 0x4b8000000b0bd820 */ /* 0x000fe20000400000 */
[----:B------:R-:W-:Y:S01]  /*8990*/  I2FP.F32.S32 R45, R156 ;  /* 0x0000009c002d7245 */ /* 0x000fe20000201400 */
[----:B------:R-:W-:Y:S01]  /*89a0*/  @!P5 FMUL R12, R12, 16777216 ;  /* 0x4b8000000c0cd820 */ /* 0x000fe20000400000 */
[----:B------:R-:W-:Y:S01]  /*89b0*/  FSEL R6, R6, R151, P1 ;  /* 0x0000009706067208 */ /* 0x000fe20000800000 */
[----:B------:R-:W-:Y:S01]  /*89c0*/  @!P5 FMUL R142, R142, 16777216 ;  /* 0x4b8000008e8ed820 */ /* 0x000fe20000400000 */
[----:B------:R-:W-:Y:S01]  /*89d0*/  FSEL R20, R20, R73, P2 ;  /* 0x0000004914147208 */ /* 0x000fe20001000000 */
[----:B------:R-:W-:Y:S01]  /*89e0*/  @!P5 FMUL R66, R66, 16777216 ;  /* 0x4b8000004242d820 */ /* 0x000fe20000400000 */
[----:B------:R-:W-:Y:S01]  /*89f0*/  @!P3 FMUL R159, R159, 16777216 ;  /* 0x4b8000009f9fb820 */ /* 0x000fe20000400000 */
[----:B------:R-:W-:Y:S01]  /*8a00*/  @!P3 FMUL R161, R161, 16777216 ;  /* 0x4b800000a1a1b820 */ /* 0x000fe20000400000 */
[----:B------:R-:W-:Y:S01]  /*8a10*/  FSEL R108, R15, R108, P2 ;  /* 0x0000006c0f6c7208 */ /* 0x000fe20001000000 */
[----:B------:R-:W-:Y:S01]  /*8a20*/  @!P5 FMUL R8, R8, 16777216 ;  /* 0x4b8000000808d820 */ /* 0x000fe20000400000 */
[----:B------:R-:W-:Y:S01]  /*8a30*/  FSEL R151, R46, R61, P2 ;  /* 0x0000003d2e977208 */ /* 0x000fe20001000000 */
[----:B------:R-:W-:Y:S01]  /*8a40*/  @!P5 FMUL R31, R31, 16777216 ;  /* 0x4b8000001f1fd820 */ /* 0x000fe20000400000 */
[----:B------:R-:W-:Y:S01]  /*8a50*/  FSEL R56, R63, R56, P2 ;  /* 0x000000383f387208 */ /* 0x000fe20001000000 */
[----:B--2---:R-:W-:Y:S01]  /*8a60*/  FMUL R73, R157, R114 ;  /* 0x000000729d497220 */ /* 0x004fe20000400000 */
[----:B------:R-:W-:Y:S01]  /*8a70*/  FSEL R136, R21, R136, P2 ;  /* 0x0000008815887208 */ /* 0x000fe20001000000 */
[----:B------:R-:W-:Y:S01]  /*8a80*/  FMUL R15, R100, 0.25 ;  /* 0x3e800000640f7820 */ /* 0x000fe20000400000 */
[----:B------:R-:W-:Y:S01]  /*8a90*/  @!P3 FMUL R24, R24, 16777216 ;  /* 0x4b8000001818b820 */ /* 0x000fe20000400000 */
[----:B------:R-:W-:Y:S01]  /*8aa0*/  @!P3 FMUL R171, R171, 16777216 ;  /* 0x4b800000ababb820 */ /* 0x000fe20000400000 */
[C---:B------:R-:W-:Y:S01]  /*8ab0*/  FMUL R61, R157.reuse, R130 ;  /* 0x000000829d3d7220 */ /* 0x040fe20000400000 */
[C---:B------:R-:W-:Y:S01]  /*8ac0*/  FMUL R63, R157.reuse, R122 ;  /* 0x0000007a9d3f7220 */ /* 0x040fe20000400000 */
[----:B------:R-:W-:Y:S01]  /*8ad0*/  FMUL R114, R157, R74 ;  /* 0x0000004a9d727220 */ /* 0x000fe20000400000 */
[----:B------:R-:W-:Y:S01]  /*8ae0*/  FSEL R27, R22, R27, P1 ;  /* 0x0000001b161b7208 */ /* 0x000fe20000800000 */
[----:B------:R-:W-:Y:S01]  /*8af0*/  FMUL R21, R116, 0.25 ;  /* 0x3e80000074157820 */ /* 0x000fe20000400000 */
[----:B------:R-:W-:Y:S01]  /*8b00*/  FFMA.FTZ R28, R45, 1.1920928955078125e-07, R44 ;  /* 0x340000002d1c7823 */ /* 0x000fe2000001002c */
[C---:B------:R-:W-:Y:S01]  /*8b10*/  FMUL R122, R157.reuse, R67 ;  /* 0x000000439d7a7220 */ /* 0x040fe20000400000 */
[C---:B------:R-:W-:Y:S01]  /*8b20*/  FMUL R74, R157.reuse, R11 ;  /* 0x0000000b9d4a7220 */ /* 0x040fe20000400000 */
[----:B------:R-:W-:Y:S01]  /*8b30*/  FMUL R130, R157, R12 ;  /* 0x0000000c9d827220 */ /* 0x000fe20000400000 */
[----:B------:R-:W-:Y:S01]  /*8b40*/  FMUL R22, R125, 0.25 ;  /* 0x3e8000007d167820 */ /* 0x000fe20000400000 */
[C---:B------:R-:W-:Y:S01]  /*8b50*/  FMUL R44, R157.reuse, R142 ;  /* 0x0000008e9d2c7220 */ /* 0x040fe20000400000 */
[C---:B------:R-:W-:Y:S01]  /*8b60*/  FMUL R67, R157.reuse, R66 ;  /* 0x000000429d437220 */ /* 0x040fe20000400000 */
[C---:B---3--:R-:W-:Y:S01]  /*8b70*/  FMUL R11, R154.reuse, R159 ;  /* 0x0000009f9a0b7220 */ /* 0x048fe20000400000 */
[C---:B------:R-:W-:Y:S01]  /*8b80*/  FMUL R12, R154.reuse, R161 ;  /* 0x000000a19a0c7220 */ /* 0x040fe20000400000 */
[C---:B------:R-:W-:Y:S01]  /*8b90*/  FMUL R66, R157.reuse, R8 ;  /* 0x000000089d427220 */ /* 0x040fe20000400000 */
[----:B------:R-:W-:Y:S01]  /*8ba0*/  FMUL R142, R157, R31 ;  /* 0x0000001f9d8e7220 */ /* 0x000fe20000400000 */
[C---:B------:R-:W-:Y:S01]  /*8bb0*/  FMUL R8, R154.reuse, R171 ;  /* 0x000000ab9a087220 */ /* 0x040fe20000400000 */
[----:B------:R-:W-:Y:S01]  /*8bc0*/  FMUL R31, R154, R24 ;  /* 0x000000189a1f7220 */ /* 0x000fe20000400000 */
[----:B------:R-:W-:Y:S01]  /*8bd0*/  IMAD.IADD R156, R33, 0x1, -R156 ;  /* 0x00000001219c7824 */ /* 0x000fe200078e0a9c */
[----:B------:R-:W-:Y:S01]  /*8be0*/  FSEL R100, R15, R100, P2 ;  /* 0x000000640f647208 */ /* 0x000fe20001000000 */
[----:B------:R-:W-:Y:S01]  /*8bf0*/  FMUL R15, R88, 0.25 ;  /* 0x3e800000580f7820 */ /* 0x000fe20000400000 */
[----:B------:R-:W-:Y:S01]  /*8c00*/  FSEL R116, R21, R116, P2 ;  /* 0x0000007415747208 */ /* 0x000fe20001000000 */
[----:B------:R-:W-:Y:S01]  /*8c10*/  @!P3 FMUL R84, R84, 16777216 ;  /* 0x4b8000005454b820 */ /* 0x000fe20000400000 */
[----:B------:R-:W-:Y:S01]  /*8c20*/  FSEL R125, R22, R125, P2 ;  /* 0x0000007d167d7208 */ /* 0x000fe20001000000 */
[----:B------:R-:W-:Y:S01]  /*8c30*/  FMUL R21, R96, 0.25 ;  /* 0x3e80000060157820 */ /* 0x000fe20000400000 */
[----:B------:R-:W-:Y:S01]  /*8c40*/  F2FP.F16.F32.PACK_AB R11, R11, R12 ;  /* 0x0000000c0b0b723e */ /* 0x000fe200000000ff */
[----:B------:R-:W-:Y:S01]  /*8c50*/  @!P3 FMUL R13, R13, 16777216 ;  /* 0x4b8000000d0db820 */ /* 0x000fe20000400000 */
[----:B------:R-:W-:Y:S01]  /*8c60*/  FMUL R22, R105, 0.25 ;  /* 0x3e80000069167820 */ /* 0x000fe20000400000 */
[----:B------:R-:W-:-:S02]  /*8c70*/  IMAD.MOV.U32 R12, RZ, RZ, 0x3dc6b27f ;  /* 0x3dc6b27fff0c7424 */ /* 0x000fc400078e00ff */
[----:B------:R-:W-:Y:S01]  /*8c80*/  FADD R156, R156, -1 ;  /* 0xbf8000009c9c7421 */ /* 0x000fe20000000000 */
[----:B------:R-:W-:Y:S01]  /*8c90*/  F2FP.F16.F32.PACK_AB R8, R8, R31 ;  /* 0x0000001f0808723e */ /* 0x000fe200000000ff */
[----:B------:R-:W-:Y:S01]  /*8ca0*/  FMUL R31, R154, R84 ;  /* 0x000000549a1f7220 */ /* 0x000fe20000400000 */
[----:B------:R-:W-:Y:S01]  /*8cb0*/  I2FP.F32.S32 R47, R155 ;  /* 0x0000009b002f7245 */ /* 0x000fe20000201400 */
[----:B------:R-:W-:Y:S01]  /*8cc0*/  IMAD.IADD R155, R32, 0x1, -R155 ;  /* 0x00000001209b7824 */ /* 0x000fe200078e0a9b */
[----:B------:R-:W-:Y:S01]  /*8cd0*/  FSEL R88, R15, R88, P2 ;  /* 0x000000580f587208 */ /* 0x000fe20001000000 */
[----:B------:R-:W-:Y:S01]  /*8ce0*/  FMUL R84, R154, R13 ;  /* 0x0000000d9a547220 */ /* 0x000fe20000400000 */
[----:B------:R-:W-:Y:S01]  /*8cf0*/  FSEL R96, R21, R96, P2 ;  /* 0x0000006015607208 */ /* 0x000fe20001000000 */
[----:B------:R-:W-:Y:S01]  /*8d00*/  FMUL R15, R80, 0.25 ;  /* 0x3e800000500f7820 */ /* 0x000fe20000400000 */
[----:B------:R-:W-:Y:S01]  /*8d10*/  FFMA.FTZ R13, R156, R12, -0.16845393180847167969 ;  /* 0xbe2c7f309c0d7423 */ /* 0x000fe2000001000c */
[----:B------:R-:W-:Y:S01]  /*8d20*/  FSEL R105, R22, R105, P2 ;  /* 0x0000006916697208 */ /* 0x000fe20001000000 */
[----:B------:R-:W-:Y:S01]  /*8d30*/  FMUL R21, R76, 0.25 ;  /* 0x3e8000004c157820 */ /* 0x000fe20000400000 */
[----:B------:R-:W-:Y:S01]  /*8d40*/  FMUL R22, R85, 0.25 ;  /* 0x3e80000055167820 */ /* 0x000fe20000400000 */
[----:B------:R-:W-:Y:S01]  /*8d50*/  FMUL R46, R53, 0.25 ;  /* 0x3e800000352e7820 */ /* 0x000fe20000400000 */
[----:B------:R-:W-:Y:S01]  /*8d60*/  FMUL R48, R37, 0.25 ;  /* 0x3e80000025307820 */ /* 0x000fe20000400000 */
[----:B------:R-:W-:Y:S01]  /*8d70*/  FADD R155, R155, -1 ;  /* 0xbf8000009b9b7421 */ /* 0x000fe20000000000 */
[----:B------:R-:W-:Y:S01]  /*8d80*/  FFMA.FTZ R13, R156, R13, 0.1716887056827545166 ;  /* 0x3e2fcf2a9c0d7423 */ /* 0x000fe2000001000d */
[----:B------:R-:W-:Y:S01]  /*8d90*/  FSEL R30, R23, R30, P1 ;  /* 0x0000001e171e7208 */ /* 0x000fe20000800000 */
[----:B------:R-:W-:Y:S01]  /*8da0*/  @!P5 FMUL R147, R147, 16777216 ;  /* 0x4b8000009393d820 */ /* 0x000fe20000400000 */
[----:B------:R-:W-:Y:S01]  /*8db0*/  FSEL R80, R15, R80, P2 ;  /* 0x000000500f507208 */ /* 0x000fe20001000000 */
[----:B------:R-:W-:Y:S01]  /*8dc0*/  FFMA.FTZ R12, R155, R12, -0.16845393180847167969 ;  /* 0xbe2c7f309b0c7423 */ /* 0x000fe2000001000c */
[----:B------:R-:W-:Y:S01]  /*8dd0*/  FSEL R15, R21, R76, P2 ;  /* 0x0000004c150f7208 */ /* 0x000fe20001000000 */
[----:B------:R-:W-:Y:S01]  /*8de0*/  @!P5 FMUL R115, R115, 16777216 ;  /* 0x4b8000007373d820 */ /* 0x000fe20000400000 */
[----:B------:R-:W-:Y:S01]  /*8df0*/  FSEL R85, R22, R85, P2 ;  /* 0x0000005516557208 */ /* 0x000fe20001000000 */
[----:B------:R-:W-:Y:S01]  /*8e00*/  FMUL R22, R69, 0.25 ;  /* 0x3e80000045167820 */ /* 0x000fe20000400000 */
[----:B------:R-:W-:Y:S01]  /*8e10*/  FSEL R53, R46, R53, P2 ;  /* 0x000000352e357208 */ /* 0x000fe20001000000 */
[----:B------:R-:W-:Y:S01]  /*8e20*/  FFMA.FTZ R13, R156, R13, -0.17900948226451873779 ;  /* 0xbe374e439c0d7423 */ /* 0x000fe2000001000d */
[----:B------:R-:W-:Y:S01]  /*8e30*/  FSEL R37, R48, R37, P2 ;  /* 0x0000002530257208 */ /* 0x000fe20001000000 */
[----:B------:R-:W-:Y:S01]  /*8e40*/  FMUL R46, R41, 0.25 ;  /* 0x3e800000292e7820 */ /* 0x000fe20000400000 */
[----:B------:R-:W-:Y:S01]  /*8e50*/  FMUL R48, R29, 0.25 ;  /* 0x3e8000001d307820 */ /* 0x000fe20000400000 */
[----:B------:R-:W-:Y:S01]  /*8e60*/  @!P5 FMUL R146, R146, 16777216 ;  /* 0x4b8000009292d820 */ /* 0x000fe20000400000 */
[----:B------:R-:W-:Y:S01]  /*8e70*/  @!P5 FMUL R62, R62, 16777216 ;  /* 0x4b8000003e3ed820 */ /* 0x000fe20000400000 */
[----:B------:R-:W-:Y:S01]  /*8e80*/  @!P5 FMUL R34, R34, 16777216 ;  /* 0x4b8000002222d820 */ /* 0x000fe20000400000 */
[----:B------:R-:W-:Y:S01]  /*8e90*/  FMUL R23, R68, 0.25 ;  /* 0x3e80000044177820 */ /* 0x000fe20000400000 */
[----:B------:R-:W-:Y:S01]  /*8ea0*/  @!P5 FMUL R127, R127, 16777216 ;  /* 0x4b8000007f7fd820 */ /* 0x000fe20000400000 */
[----:B------:R-:W-:Y:S01]  /*8eb0*/  @!P5 FMUL R54, R54, 16777216 ;  /* 0x4b8000003636d820 */ /* 0x000fe20000400000 */
[----:B------:R-:W-:Y:S01]  /*8ec0*/  @!P5 FMUL R30, R30, 16777216 ;  /* 0x4b8000001e1ed820 */ /* 0x000fe20000400000 */
[----:B------:R-:W-:Y:S01]  /*8ed0*/  @!P3 FMUL R14, R14, 16777216 ;  /* 0x4b8000000e0eb820 */ /* 0x000fe20000400000 */
[----:B------:R-:W-:Y:S01]  /*8ee0*/  FSEL R25, R60, R25, P2 ;  /* 0x000000193c197208 */ /* 0x000fe20001000000 */
[----:B------:R-:W-:Y:S01]  /*8ef0*/  @!P5 FMUL R9, R9, 16777216 ;  /* 0x4b8000000909d820 */ /* 0x000fe20000400000 */
[----:B------:R-:W-:Y:S01]  /*8f00*/  @!P5 FMUL R10, R10, 16777216 ;  /* 0x4b8000000a0ad820 */ /* 0x000fe20000400000 */
[----:B------:R-:W-:Y:S01]  /*8f10*/  @!P3 FMUL R15, R15, 16777216 ;  /* 0x4b8000000f0fb820 */ /* 0x000fe20000400000 */
[----:B------:R-:W-:Y:S01]  /*8f20*/  FFMA.FTZ R12, R155, R12, 0.1716887056827545166 ;  /* 0x3e2fcf2a9b0c7423 */ /* 0x000fe2000001000c */
[----:B------:R-:W-:Y:S01]  /*8f30*/  @!P3 FMUL R163, R163, 16777216 ;  /* 0x4b800000a3a3b820 */ /* 0x000fe20000400000 */
[----:B------:R-:W-:Y:S01]  /*8f40*/  @!P3 FMUL R165, R165, 16777216 ;  /* 0x4b800000a5a5b820 */ /* 0x000fe20000400000 */
[----:B------:R-:W-:Y:S01]  /*8f50*/  @!P3 FMUL R167, R167, 16777216 ;  /* 0x4b800000a7a7b820 */ /* 0x000fe20000400000 */
[----:B------:R-:W-:Y:S01]  /*8f60*/  @!P3 FMUL R169, R169, 16777216 ;  /* 0x4b800000a9a9b820 */ /* 0x000fe20000400000 */
[C---:B------:R-:W-:Y:S01]  /*8f70*/  FMUL R45, R157.reuse, R147 ;  /* 0x000000939d2d7220 */ /* 0x040fe20000400000 */
[C---:B------:R-:W-:Y:S01]  /*8f80*/  FMUL R60, R157.reuse, R115 ;  /* 0x000000739d3c7220 */ /* 0x040fe20000400000 */
[----:B------:R-:W-:Y:S01]  /*8f90*/  FFMA.FTZ R13, R156, R13, 0.20512372255325317383 ;  /* 0x3e520bf49c0d7423 */ /* 0x000fe2000001000d */
[----:B------:R-:W-:Y:S01]  /*8fa0*/  FSEL R22, R22, R69, P2 ;  /* 0x0000004516167208 */ /* 0x000fe20001000000 */
[C---:B------:R-:W-:Y:S01]  /*8fb0*/  FMUL R16, R157.reuse, R146 ;  /* 0x000000929d107220 */ /* 0x040fe20000400000 */
[C---:B------:R-:W-:Y:S01]  /*8fc0*/  FMUL R115, R157.reuse, R62 ;  /* 0x0000003e9d737220 */ /* 0x040fe20000400000 */
[C---:B------:R-:W-:Y:S01]  /*8fd0*/  FMUL R147, R157.reuse, R34 ;  /* 0x000000229d937220 */ /* 0x040fe20000400000 */
[----:B------:R-:W-:Y:S01]  /*8fe0*/  FMUL R21, R72, 0.25 ;  /* 0x3e80000048157820 */ /* 0x000fe20000400000 */
[----:B------:R-:W-:Y:S01]  /*8ff0*/  FSEL R41, R46, R41, P2 ;  /* 0x000000292e297208 */ /* 0x000fe20001000000 */
[C---:B------:R-:W-:Y:S01]  /*9000*/  FMUL R50, R157.reuse, R127 ;  /* 0x0000007f9d327220 */ /* 0x040fe20000400000 */
[----:B------:R-:W-:Y:S01]  /*9010*/  FSEL R40, R48, R29, P2 ;  /* 0x0000001d30287208 */ /* 0x000fe20001000000 */
[C---:B------:R-:W-:Y:S01]  /*9020*/  FMUL R62, R157.reuse, R54 ;  /* 0x000000369d3e7220 */ /* 0x040fe20000400000 */
[----:B------:R-:W-:Y:S01]  /*9030*/  FMUL R146, R157, R30 ;  /* 0x0000001e9d927220 */ /* 0x000fe20000400000 */
[C---:B------:R-:W-:Y:S01]  /*9040*/  FMUL R34, R154.reuse, R14 ;  /* 0x0000000e9a227220 */ /* 0x040fe20000400000 */
[----:B------:R-:W-:Y:S01]  /*9050*/  FSEL R23, R23, R68, P2 ;  /* 0x0000004417177208 */ /* 0x000fe20001000000 */
[C---:B------:R-:W-:Y:S01]  /*9060*/  FMUL R54, R157.reuse, R9 ;  /* 0x000000099d367220 */ /* 0x040fe20000400000 */
[----:B------:R-:W-:Y:S01]  /*9070*/  FMUL R127, R157, R10 ;  /* 0x0000000a9d7f7220 */ /* 0x000fe20000400000 */
[----:B------:R-:W-:Y:S01]  /*9080*/  FMUL R30, R154, R15 ;  /* 0x0000000f9a1e7220 */ /* 0x000fe20000400000 */
[----:B------:R-:W-:Y:S01]  /*9090*/  FFMA.FTZ R14, R155, R12, -0.17900948226451873779 ;  /* 0xbe374e439b0e7423 */ /* 0x000fe2000001000c */
[----:B------:R-:W-:Y:S01]  /*90a0*/  FMUL R68, R57, 0.25 ;  /* 0x3e80000039447820 */ /* 0x000fe20000400000 */
[----:B------:R-:W-:Y:S01]  /*90b0*/  FSEL R46, RZ, -23, P4 ;  /* 0xc1b80000ff2e7808 */ /* 0x000fe20002000000 */
[----:B------:R-:W-:Y:S01]  /*90c0*/  @!P5 FMUL R138, R138, 16777216 ;  /* 0x4b8000008a8ad820 */ /* 0x000fe20000400000 */
[C---:B------:R-:W-:Y:S01]  /*90d0*/  FMUL R10, R154.reuse, R163 ;  /* 0x000000a39a0a7220 */ /* 0x040fe20000400000 */
[C---:B------:R-:W-:Y:S01]  /*90e0*/  FMUL R9, R154.reuse, R167 ;  /* 0x000000a79a097220 */ /* 0x040fe20000400000 */
[C---:B------:R-:W-:Y:S01]  /*90f0*/  FMUL R24, R154.reuse, R169 ;  /* 0x000000a99a187220 */ /* 0x040fe20000400000 */
[----:B------:R-:W-:Y:S01]  /*9100*/  FMUL R165, R154, R165 ;  /* 0x000000a59aa57220 */ /* 0x000fe20000400000 */
[----:B------:R-:W-:Y:S01]  /*9110*/  FFMA.FTZ R15, R156, R13, -0.24046532809734344482 ;  /* 0xbe763c8b9c0f7423 */ /* 0x000fe2000001000d */
[----:B------:R-:W-:Y:S01]  /*9120*/  @!P5 FMUL R38, R38, 16777216 ;  /* 0x4b8000002626d820 */ /* 0x000fe20000400000 */
        /* <DEDUP_REMOVED lines=46> */
[----:B------:R-:W-:Y:S01]  /*9410*/  FFMA.FTZ R14, R155, R14, 0.20512372255325317383 ;  /* 0x3e520bf49b0e7423 */ /* 0x000fe2000001000e */
[----:B------:R-:W-:Y:S01]  /*9420*/  @!P5 FMUL R26, R26, 16777216 ;  /* 0x4b8000001a1ad820 */ /* 0x000fe20000400000 */
[----:B------:R-:W-:Y:S01]  /*9430*/  FMUL R49, R157, R138 ;  /* 0x0000008a9d317220 */ /* 0x000fe20000400000 */
[----:B------:R-:W-:Y:S01]  /*9440*/  @!P3 FMUL R53, R53, 16777216 ;  /* 0x4b8000003535b820 */ /* 0x000fe20000400000 */
[----:B------:R-:W-:Y:S01]  /*9450*/  @!P3 FMUL R52, R52, 16777216 ;  /* 0x4b8000003434b820 */ /* 0x000fe20000400000 */
[----:B------:R-:W-:Y:S01]  /*9460*/  @!P3 FMUL R37, R37, 16777216 ;  /* 0x4b8000002525b820 */ /* 0x000fe20000400000 */
[----:B------:R-:W-:Y:S01]  /*9470*/  @!P3 FMUL R36, R36, 16777216 ;  /* 0x4b8000002424b820 */ /* 0x000fe20000400000 */
[----:B------:R-:W-:Y:S01]  /*9480*/  FFMA.FTZ R15, R156, R15, 0.28857114911079406738 ;  /* 0x3e93bf999c0f7423 */ /* 0x000fe2000001000f */
[----:B------:R-:W-:Y:S01]  /*9490*/  FSEL R57, R68, R57, P2 ;  /* 0x0000003944397208 */ /* 0x000fe20001000000 */
[----:B------:R-:W-:Y:S01]  /*94a0*/  FFMA.FTZ R29, R47, 1.1920928955078125e-07, R46 ;  /* 0x340000002f1d7823 */ /* 0x000fe2000001002e */
[----:B------:R-:W-:Y:S01]  /*94b0*/  FMUL R138, R157, R38 ;  /* 0x000000269d8a7220 */ /* 0x000fe20000400000 */
[----:B------:R-:W-:Y:S01]  /*94c0*/  F2FP.F16.F32.PACK_AB R9, R9, R24 ;  /* 0x000000180909723e */ /* 0x000fe200000000ff */
[C---:B------:R-:W-:Y:S01]  /*94d0*/  FMUL R47, R157.reuse, R139 ;  /* 0x0000008b9d2f7220 */ /* 0x040fe20000400000 */
[----:B------:R-:W-:Y:S01]  /*94e0*/  F2FP.F16.F32.PACK_AB R10, R10, R165 ;  /* 0x000000a50a0a723e */ /* 0x000fe200000000ff */
[C---:B------:R-:W-:Y:S01]  /*94f0*/  FMUL R46, R157.reuse, R135 ;  /* 0x000000879d2e7220 */ /* 0x040fe20000400000 */
        /* <DEDUP_REMOVED lines=38> */
[----:B------:R-:W-:Y:S01]  /*9760*/  FMUL R27, R157, R27 ;  /* 0x0000001b9d1b7220 */ /* 0x000fe20000400000 */
[C---:B------:R-:W-:Y:S01]  /*9770*/  FMUL R153, R154.reuse, R153 ;  /* 0x000000999a997220 */ /* 0x040fe20000400000 */
[C---:B------:R-:W-:Y:S01]  /*9780*/  FMUL R22, R154.reuse, R41 ;  /* 0x000000299a167220 */ /* 0x040fe20000400000 */
[C---:B------:R-:W-:Y:S01]  /*9790*/  FMUL R40, R154.reuse, R40 ;  /* 0x000000289a287220 */ /* 0x040fe20000400000 */
[----:B------:R-:W-:Y:S01]  /*97a0*/  FMUL R25, R154, R25 ;  /* 0x000000199a197220 */ /* 0x000fe20000400000 */
[----:B------:R-:W-:Y:S01]  /*97b0*/  FFMA.FTZ R14, R155, R14, -0.24046532809734344482 ;  /* 0xbe763c8b9b0e7423 */ /* 0x000fe2000001000e */
[----:B------:R-:W-:Y:S01]  /*97c0*/  FMUL R157, R157, R26 ;  /* 0x0000001a9d9d7220 */ /* 0x000fe20000400000 */
[----:B------:R-:W-:Y:S01]  /*97d0*/  @!P3 FMUL R20, R20, 16777216 ;  /* 0x4b8000001414b820 */ /* 0x000fe20000400000 */
[----:B------:R-:W-:Y:S01]  /*97e0*/  @!P3 FMUL R21, R21, 16777216 ;  /* 0x4b8000001515b820 */ /* 0x000fe20000400000 */
[----:B------:R-:W-:Y:S01]  /*97f0*/  @!P3 FMUL R23, R23, 16777216 ;  /* 0x4b8000001717b820 */ /* 0x000fe20000400000 */
[C---:B------:R-:W-:Y:S01]  /*9800*/  FMUL R53, R154.reuse, R53 ;  /* 0x000000359a357220 */ /* 0x040fe20000400000 */
[C---:B------:R-:W-:Y:S01]  /*9810*/  FMUL R52, R154.reuse, R52 ;  /* 0x000000349a347220 */ /* 0x040fe20000400000 */
[C---:B------:R-:W-:Y:S01]  /*9820*/  FMUL R37, R154.reuse, R37 ;  /* 0x000000259a257220 */ /* 0x040fe20000400000 */
[----:B------:R-:W-:Y:S01]  /*9830*/  FMUL R36, R154, R36 ;  /* 0x000000249a247220 */ /* 0x000fe20000400000 */
[----:B------:R-:W-:Y:S01]  /*9840*/  FFMA.FTZ R15, R156, R15, -0.36067417263984680176 ;  /* 0xbeb8aa499c0f7423 */ /* 0x000fe2000001000f */
[----:B------:R2:W-:Y:S01]  /*9850*/  STS.128 [R3], R8 ;  /* 0x0000000803007388 */ /* 0x0005e20000000c00 */
[C---:B------:R-:W-:Y:S01]  /*9860*/  FMUL R39, R154.reuse, R20 ;  /* 0x000000149a277220 */ /* 0x040fe20000400000 */
[C---:B------:R-:W-:Y:S01]  /*9870*/  FMUL R43, R154.reuse, R21 ;  /* 0x000000159a2b7220 */ /* 0x040fe20000400000 */
[----:B------:R-:W-:Y:S01]  /*9880*/  FMUL R42, R154, R23 ;  /* 0x000000179a2a7220 */ /* 0x000fe20000400000 */
[----:B------:R-:W-:Y:S01]  /*9890*/  F2FP.F16.F32.PACK_AB R12, R40, R25 ;  /* 0x00000019280c723e */ /* 0x000fe200000000ff */
[----:B------:R-:W-:Y:S01]  /*98a0*/  @!P3 FMUL R149, R149, 16777216 ;  /* 0x4b8000009595b820 */ /* 0x000fe20000400000 */
        /* <DEDUP_REMOVED lines=10> */
[----:B--2---:R-:W-:Y:S01]  /*9950*/  FFMA.FTZ R8, R155, R14, 0.28857114911079406738 ;  /* 0x3e93bf999b087423 */ /* 0x004fe2000001000e */
[----:B------:R-:W-:Y:S01]  /*9960*/  F2FP.F16.F32.PACK_AB R14, R153, R22 ;  /* 0x00000016990e723e */ /* 0x000fe200000000ff */
[----:B------:R-:W-:Y:S01]  /*9970*/  FFMA.FTZ R9, R156, R15, 0.48089820146560668945 ;  /* 0x3ef6384a9c097423 */ /* 0x000fe2000001000f */
[----:B------:R-:W-:Y:S01]  /*9980*/  F2FP.F16.F32.PACK_AB R22, R130, R135 ;  /* 0x000000878216723e */ /* 0x000fe200000000ff */
[----:B------:R-:W-:Y:S01]  /*9990*/  FFMA.FTZ R8, R155, R8, -0.36067417263984680176 ;  /* 0xbeb8aa499b087423 */ /* 0x000fe20000010008 */
[----:B------:R-:W-:Y:S01]  /*99a0*/  F2FP.F16.F32.PACK_AB R26, R74, R131 ;  /* 0x000000834a1a723e */ /* 0x000fe200000000ff */
[----:B------:R-:W-:Y:S01]  /*99b0*/  FFMA.FTZ R9, R156, R9, -0.72134751081466674805 ;  /* 0xbf38aa3b9c097423 */ /* 0x000fe20000010009 */
[----:B------:R-:W-:Y:S01]  /*99c0*/  F2FP.F16.F32.PACK_AB R15, R53, R52 ;  /* 0x00000034350f723e */ /* 0x000fe200000000ff */
[----:B------:R-:W-:Y:S01]  /*99d0*/  FFMA.FTZ R8, R155, R8, 0.48089820146560668945 ;  /* 0x3ef6384a9b087423 */ /* 0x000fe20000010008 */
[----:B------:R-:W-:Y:S01]  /*99e0*/  F2FP.F16.F32.PACK_AB R23, R62, R127 ;  /* 0x0000007f3e17723e */ /* 0x000fe200000000ff */
[----:B------:R-:W-:Y:S01]  /*99f0*/  @!P3 FMUL R137, R137, 16777216 ;  /* 0x4b8000008989b820 */ /* 0x000fe20000400000 */
[----:B------:R-:W-:Y:S01]  /*9a00*/  F2FP.F16.F32.PACK_AB R27, R55, R54 ;  /* 0x00000036371b723e */ /* 0x000fe200000000ff */
[----:B------:R-:W-:Y:S01]  /*9a10*/  STS.128 [R3+0x400], R12 ;  /* 0x0004000c03007388 */ /* 0x000fe20000000c00 */
[----:B------:R-:W-:Y:S01]  /*9a20*/  @!P3 FMUL R136, R136, 16777216 ;  /* 0x4b8000008888b820 */ /* 0x000fe20000400000 */
[----:B------:R-:W-:Y:S01]  /*9a30*/  @!P3 FMUL R133, R133, 16777216 ;  /* 0x4b8000008585b820 */ /* 0x000fe20000400000 */
[----:B------:R-:W-:Y:S01]  /*9a40*/  @!P3 FMUL R132, R132, 16777216 ;  /* 0x4b8000008484b820 */ /* 0x000fe20000400000 */
        /* <DEDUP_REMOVED lines=8> */
[----:B------:R-:W-:Y:S01]  /*9ad0*/  BAR.SYNC.DEFER_BLOCKING 0x0 ;  /* 0x0000000000007b1d */ /* 0x000fe20000010000 */
        /* <DEDUP_REMOVED lines=24> */
[----:B------:R-:W-:Y:S01]  /*9c60*/  ISETP.GE.U32.AND P2, PT, R33, 0x7f800000, PT ;  /* 0x7f8000002100780c */ /* 0x000fe20003f46070 */
[----:B------:R-:W-:Y:S01]  /*9c70*/  FMUL R9, R156, R9 ;  /* 0x000000099c097220 */ /* 0x000fe20000400000 */
[----:B------:R-:W-:Y:S01]  /*9c80*/  ISETP.GE.U32.AND P3, PT, R32, 0x7f800000, PT ;  /* 0x7f8000002000780c */ /* 0x000fe20003f66070 */
[C---:B------:R-:W-:Y:S01]  /*9c90*/  FFMA.FTZ R8, R155.reuse, R8, -0.72134751081466674805 ;  /* 0xbf38aa3b9b087423 */ /* 0x040fe20000010008 */
[----:B------:R-:W-:Y:S01]  /*9ca0*/  LDS.128 R12, [R4+0x800] ;  /* 0x00080000040c7984 */ /* 0x000fe20000000c00 */
[----:B------:R-:W-:Y:S01]  /*9cb0*/  FMUL R9, R156, R9 ;  /* 0x000000099c097220 */ /* 0x000fe20000400000 */
[----:B------:R-:W-:Y:S01]  /*9cc0*/  FMUL R103, R154, R120 ;  /* 0x000000789a677220 */ /* 0x000fe20000400000 */
[C---:B------:R-:W-:Y:S01]  /*9cd0*/  FMUL R8, R155.reuse, R8 ;  /* 0x000000089b087220 */ /* 0x040fe20000400000 */
[----:B------:R-:W-:Y:S01]  /*9ce0*/  LDS.128 R20, [R5] ;  /* 0x0000000005147984 */ /* 0x000fe20000000c00 */
[----:B------:R-:W-:Y:S01]  /*9cf0*/  FFMA.FTZ R9, R156, 1.4426950216293334961, R9 ;  /* 0x3fb8aa3b9c097823 */ /* 0x000fe20000010009 */
[----:B------:R-:W-:Y:S01]  /*9d00*/  FMUL R120, R154, R113 ;  /* 0x000000719a787220 */ /* 0x000fe20000400000 */
[----:B------:R-:W-:Y:S01]  /*9d10*/  FMUL R8, R155, R8 ;  /* 0x000000089b087220 */ /* 0x000fe20000400000 */
[----:B------:R-:W-:Y:S01]  /*9d20*/  LDS.128 R24, [R5+0x800] ;  /* 0x0008000005187984 */ /* 0x000fe20000000c00 */
[----:B------:R-:W-:Y:S01]  /*9d30*/  FADD R74, R28, R9 ;  /* 0x000000091c4a7221 */ /* 0x000fe20000000000 */
[----:B------:R-:W-:-:S02]  /*9d40*/  @P2 IMAD.MOV.U32 R10, RZ, RZ, 0x7f800000 ;  /* 0x7f800000ff0a2424 */ /* 0x000fc400078e00ff */
[----:B------:R-:W-:Y:S01]  /*9d50*/  FFMA.FTZ R8, R155, 1.4426950216293334961, R8 ;  /* 0x3fb8aa3b9b087823 */ /* 0x000fe20000010008 */
[----:B------:R-:W-:Y:S02]  /*9d60*/  @P3 IMAD.MOV.U32 R9, RZ, RZ, 0x7f800000 ;  /* 0x7f800000ff093424 */ /* 0x000fe400078e00ff */
[----:B------:R-:W-:Y:S01]  /*9d70*/  FMUL R113, R154, R112 ;  /* 0x000000709a717220 */ /* 0x000fe20000400000 */
[----:B------:R-:W-:Y:S01]  /*9d80*/  @P2 FFMA.FTZ R74, R33, R10, +INF ;  /* 0x7f800000214a2423 */ /* 0x000fe2000001000a */
[----:B------:R-:W-:Y:S01]  /*9d90*/  FADD R62, R29, R8 ;  /* 0x000000081d3e7221 */ /* 0x000fe20000000000 */
[----:B------:R-:W-:Y:S01]  /*9da0*/  @P3 FFMA.FTZ R62, R32, R9, +INF ;  /* 0x7f800000203e3423 */ /* 0x000fe20000010009 */
[C---:B------:R-:W-:Y:S01]  /*9db0*/  FMUL R112, R154.reuse, R105 ;  /* 0x000000699a707220 */ /* 0x040fe20000400000 */
[----:B------:R-:W2:Y:S01]  /*9dc0*/  LDS.128 R8, [R4] ;  /* 0x0000000004087984 */ /* 0x000ea20000000c00 */
        /* <DEDUP_REMOVED lines=13> */
[----:B------:R-:W-:Y:S01]  /*9ea0*/  FSETP.NEU.AND P1, PT, R33, RZ, PT ;  /* 0x000000ff2100720b */ /* 0x000fe20003f2d000 */
[----:B------:R-:W3:Y:S01]  /*9eb0*/  S2R R242, SR_CTAID.Y ;  /* 0x0000000000f27919 */ /* 0x000ee20000002600 */
[----:B------:R-:W-:Y:S01]  /*9ec0*/  FSETP.NEU.AND P2, PT, R32, RZ, PT ;  /* 0x000000ff2000720b */ /* 0x000fe20003f4d000 */
[----:B------:R-:W-:Y:S01]  /*9ed0*/  FMUL R92, R154, R92 ;  /* 0x0000005c9a5c7220 */ /* 0x000fe20000400000 */
[----:B------:R-:W-:Y:S01]  /*9ee0*/  F2FP.F16.F32.PACK_AB R29, R42, R85 ;  /* 0x000000552a1d723e */ /* 0x000fe200000000ff */
        /* <DEDUP_REMOVED lines=8> */
[C---:B------:R-:W-:Y:S01]  /*9f70*/  FMUL R101, R154.reuse, R101 ;  /* 0x000000659a657220 */ /* 0x040fe20000400000 */
[----:B------:R-:W-:Y:S01]  /*9f80*/  F2FP.F16.F32.PACK_AB R32, R151, R88 ;  /* 0x000000589720723e */ /* 0x000fe200000000ff */
[C---:B------:R-:W-:Y:S01]  /*9f90*/  FMUL R100, R154.reuse, R100 ;  /* 0x000000649a647220 */ /* 0x040fe20000400000 */
[----:B------:R-:W-:Y:S01]  /*9fa0*/  F2FP.F16.F32.PACK_AB R36, R115, R58 ;  /* 0x0000003a7324723e */ /* 0x000fe200000000ff */
[----:B------:R-:W-:Y:S01]  /*9fb0*/  FMUL R93, R154, R93 ;  /* 0x0000005d9a5d7220 */ /* 0x000fe20000400000 */
[----:B------:R-:W-:Y:S01]  /*9fc0*/  F2FP.F16.F32.PACK_AB R40, R66, R59 ;  /* 0x0000003b4228723e */ /* 0x000fe200000000ff */
[----:B------:R-:W-:Y:S01]  /*9fd0*/  FMUL R132, R154, R132 ;  /* 0x000000849a847220 */ /* 0x000fe20000400000 */
[----:B------:R-:W-:Y:S01]  /*9fe0*/  F2FP.F16.F32.PACK_AB R37, R70, R67 ;  /* 0x000000434625723e */ /* 0x000fe200000000ff */
[C---:B------:R-:W-:Y:S01]  /*9ff0*/  FMUL R87, R154.reuse, R128 ;  /* 0x000000809a577220 */ /* 0x040fe20000400000 */
[----:B------:R-:W-:Y:S01]  /*a000*/  F2FP.F16.F32.PACK_AB R41, R71, R122 ;  /* 0x0000007a4729723e */ /* 0x000fe200000000ff */
[----:B------:R-:W3:Y:S01]  /*a010*/  LDC.64 R66, c[0x0][0x270] ;  /* 0x00009c00ff427b82 */ /* 0x000ee20000000a00 */
[----:B------:R-:W-:Y:S01]  /*a020*/  F2FP.F16.F32.PACK_AB R38, R107, R114 ;  /* 0x000000726b26723e */ /* 0x000fe200000000ff */
[----:B------:R-:W-:Y:S01]  /*a030*/  FMUL R148, R154, R148 ;  /* 0x000000949a947220 */ /* 0x000fe20000400000 */
[----:B------:R-:W-:Y:S01]  /*a040*/  F2FP.F16.F32.PACK_AB R42, R106, R75 ;  /* 0x0000004b6a2a723e */ /* 0x000fe200000000ff */
[----:B------:R-:W-:Y:S01]  /*a050*/  FMUL R79, R154, R144 ;  /* 0x000000909a4f7220 */ /* 0x000fe20000400000 */
[----:B------:R-:W-:-:S03]  /*a060*/  F2FP.F16.F32.PACK_AB R31, R31, R80 ;  /* 0x000000501f1f723e */ /* 0x000fc600000000ff */
[----:B------:R-:W-:Y:S01]  /*a070*/  BAR.SYNC.DEFER_BLOCKING 0x0 ;  /* 0x0000000000007b1d */ /* 0x000fe20000010000 */
[----:B------:R-:W-:Y:S01]  /*a080*/  F2FP.F16.F32.PACK_AB R35, R35, R84 ;  /* 0x000000542323723e */ /* 0x000fe200000000ff */
[C---:B------:R-:W-:Y:S01]  /*a090*/  FMUL R124, R154.reuse, R124 ;  /* 0x0000007c9a7c7220 */ /* 0x040fe20000400000 */
[----:B------:R-:W-:Y:S01]  /*a0a0*/  F2FP.F16.F32.PACK_AB R39, R95, R102 ;  /* 0x000000665f27723e */ /* 0x000fe200000000ff */
[----:B------:R-:W-:Y:S01]  /*a0b0*/  FMUL R133, R154, R133 ;  /* 0x000000859a857220 */ /* 0x000fe20000400000 */
[----:B------:R-:W-:-:S03]  /*a0c0*/  F2FP.F16.F32.PACK_AB R43, R90, R99 ;  /* 0x000000635a2b723e */ /* 0x000fc600000000ff */
[----:B------:R-:W4:Y:S01]  /*a0d0*/  LDC R75, c[0x0][0x278] ;  /* 0x00009e00ff4b7b82 */ /* 0x000f220000000800 */
[----:B------:R-:W-:Y:S01]  /*a0e0*/  LOP3.LUT R241, R160, 0x3f, RZ, 0xc0, !PT ;  /* 0x0000003fa0f17812 */ /* 0x000fe200078ec0ff */
[C---:B------:R-:W-:Y:S01]  /*a0f0*/  FMUL R86, R154.reuse, R129 ;  /* 0x000000819a567220 */ /* 0x040fe20000400000 */
[----:B0-----:R-:W-:Y:S01]  /*a100*/  SHF.R.U32.HI R162, RZ, 0x6, R162 ;  /* 0x00000006ffa27819 */ /* 0x001fe200000116a2 */
[----:B------:R-:W-:Y:S01]  /*a110*/  FMUL R140, R154, R140 ;  /* 0x0000008c9a8c7220 */ /* 0x000fe20000400000 */
[----:B------:R-:W-:Y:S01]  /*a120*/  F2FP.F16.F32.PACK_AB R52, R92, R89 ;  /* 0x000000595c34723e */ /* 0x000fe200000000ff */
[----:B-1----:R-:W-:Y:S01]  /*a130*/  IMAD R240, R240, 0x40, R241 ;  /* 0x00000040f0f07824 */ /* 0x002fe200078e02f1 */
[----:B------:R-:W-:Y:S01]  /*a140*/  SGXT.U32 R162, R162, 0x2 ;  /* 0x00000002a2a2781a */ /* 0x000fe20000000000 */
[----:B------:R-:W0:Y:S01]  /*a150*/  LDC.64 R106, c[0x0][0x228] ;  /* 0x00008a00ff6a7b82 */ /* 0x000e220000000a00 */
[----:B------:R-:W-:Y:S01]  /*a160*/  F2FP.F16.F32.PACK_AB R56, R93, R96 ;  /* 0x000000605d38723e */ /* 0x000fe200000000ff */
[----:B------:R-:W-:Y:S01]  /*a170*/  FMUL R83, R154, R136 ;  /* 0x000000889a537220 */ /* 0x000fe20000400000 */
[----:B------:R-:W-:Y:S01]  /*a180*/  F2FP.F16.F32.PACK_AB R53, R100, R97 ;  /* 0x000000616435723e */ /* 0x000fe200000000ff */
[----:B---3--:R-:W-:Y:S01]  /*a190*/  IMAD R88, R242, R66, RZ ;  /* 0x00000042f2587224 */ /* 0x008fe200078e02ff */
[----:B------:R-:W-:Y:S01]  /*a1a0*/  F2FP.F16.F32.PACK_AB R57, R101, R104 ;  /* 0x000000686539723e */ /* 0x000fe200000000ff */
[----:B------:R-:W-:Y:S01]  /*a1b0*/  IMAD R89, R240, R67, RZ ;  /* 0x00000043f0597224 */ /* 0x000fe200078e02ff */
[----:B------:R-:W-:Y:S01]  /*a1c0*/  F2FP.F16.F32.PACK_AB R54, R108, R105 ;  /* 0x000000696c36723e */ /* 0x000fe200000000ff */
[----:B------:R-:W-:Y:S01]  /*a1d0*/  FMUL R149, R154, R149 ;  /* 0x000000959a957220 */ /* 0x000fe20000400000 */
[----:B------:R-:W-:Y:S01]  /*a1e0*/  F2FP.F16.F32.PACK_AB R58, R109, R112 ;  /* 0x000000706d3a723e */ /* 0x000fe200000000ff */
[----:B------:R-:W-:Y:S01]  /*a1f0*/  STS.128 [R3], R28 ;  /* 0x0000001c03007388 */ /* 0x000fe20000000c00 */
[----:B------:R-:W-:Y:S01]  /*a200*/  F2FP.F16.F32.PACK_AB R55, R116, R113 ;  /* 0x000000717437723e */ /* 0x000fe200000000ff */
[----:B------:R-:W-:Y:S01]  /*a210*/  FMUL R78, R154, R145 ;  /* 0x000000919a4e7220 */ /* 0x000fe20000400000 */
[----:B------:R-:W-:Y:S01]  /*a220*/  F2FP.F16.F32.PACK_AB R59, R117, R120 ;  /* 0x00000078753b723e */ /* 0x000fe200000000ff */
[----:B------:R-:W-:Y:S01]  /*a230*/  STS.128 [R3+0x400], R32 ;  /* 0x0004002003007388 */ /* 0x000fe20000000c00 */
[----:B------:R-:W-:Y:S01]  /*a240*/  F2FP.F16.F32.PACK_AB R64, R64, R81 ;  /* 0x000000514040723e */ /* 0x000fe200000000ff */
[----:B----4-:R-:W-:Y:S01]  /*a250*/  IMAD R93, R162, R75, RZ ;  /* 0x0000004ba25d7224 */ /* 0x010fe200078e02ff */
[----:B------:R-:W-:Y:S01]  /*a260*/  F2FP.F16.F32.PACK_AB R68, R68, R91 ;  /* 0x0000005b4444723e */ /* 0x000fe200000000ff */
[----:B------:R-:W-:Y:S01]  /*a270*/  STS.128 [R3+0x80], R36 ;  /* 0x0000802403007388 */ /* 0x000fe20000000c00 */
[----:B------:R-:W-:Y:S01]  /*a280*/  F2FP.F16.F32.PACK_AB R65, R65, R98 ;  /* 0x000000624141723e */ /* 0x000fe200000000ff */
[----:B------:R-:W-:Y:S01]  /*a290*/  IMAD R95, R75, 0x4, R93 ;  /* 0x000000044b5f7824 */ /* 0x000fe200078e025d */
[----:B------:R-:W-:Y:S01]  /*a2a0*/  F2FP.F16.F32.PACK_AB R69, R69, R76 ;  /* 0x0000004c4545723e */ /* 0x000fe200000000ff */
[----:B------:R-:W-:Y:S01]  /*a2b0*/  STS.128 [R3+0x480], R40 ;  /* 0x0004802803007388 */ /* 0x000fe20000000c00 */
[----:B------:R-:W-:Y:S01]  /*a2c0*/  F2FP.F16.F32.PACK_AB R66, R110, R77 ;  /* 0x0000004d6e42723e */ /* 0x000fe200000000ff */
[----:B------:R-:W-:Y:S01]  /*a2d0*/  IMAD R91, R75, 0x4, R95 ;  /* 0x000000044b5b7824 */ /* 0x000fe200078e025f */
[----:B------:R-:W-:Y:S01]  /*a2e0*/  F2FP.F16.F32.PACK_AB R70, R111, R72 ;  /* 0x000000486f46723e */ /* 0x000fe200000000ff */
[----:B------:R-:W-:Y:S01]  /*a2f0*/  BAR.SYNC.DEFER_BLOCKING 0x0 ;  /* 0x0000000000007b1d */ /* 0x000fe20000010000 */
[----:B------:R-:W-:Y:S01]  /*a300*/  F2FP.F16.F32.PACK_AB R67, R118, R73 ;  /* 0x000000497643723e */ /* 0x000fe200000000ff */
[----:B------:R-:W-:Y:S01]  /*a310*/  IMAD R77, R75, 0x4, R91 ;  /* 0x000000044b4d7824 */ /* 0x000fe200078e025b */
[----:B------:R-:W-:Y:S01]  /*a320*/  F2FP.F16.F32.PACK_AB R71, R119, R60 ;  /* 0x0000003c7747723e */ /* 0x000fe200000000ff */
[----:B------:R-:W-:Y:S01]  /*a330*/  IMAD.SHL.U32 R60, R89, 0x2, RZ ;  /* 0x00000002593c7824 */ /* 0x000fe200078e00ff */
[----:B------:R-:W-:Y:S01]  /*a340*/  F2FP.F16.F32.PACK_AB R85, R132, R87 ;  /* 0x000000578455723e */ /* 0x000fe200000000ff */
[C---:B------:R-:W-:Y:S01]  /*a350*/  IMAD R73, R75.reuse, 0x4, R77 ;  /* 0x000000044b497824 */ /* 0x040fe200078e024d */
[----:B------:R-:W-:Y:S01]  /*a360*/  F2FP.F16.F32.PACK_AB R87, R148, R79 ;  /* 0x0000004f9457723e */ /* 0x000fe200000000ff */
[----:B------:R-:W-:Y:S01]  /*a370*/  FMUL R141, R154, R141 ;  /* 0x0000008d9a8d7220 */ /* 0x000fe20000400000 */
[----:B------:R-:W-:Y:S01]  /*a380*/  F2FP.F16.F32.PACK_AB R84, R124, R103 ;  /* 0x000000677c54723e */ /* 0x000fe200000000ff */
[----:B------:R-:W-:-:S02]  /*a390*/  IMAD R97, R75, 0x4, R73 ;  /* 0x000000044b617824 */ /* 0x000fc400078e0249 */
[C---:B------:R-:W-:Y:S01]  /*a3a0*/  FMUL R82, R154.reuse, R137 ;  /* 0x000000899a527220 */ /* 0x040fe20000400000 */
[C---:B------:R-:W-:Y:S01]  /*a3b0*/  FMUL R125, R154.reuse, R125 ;  /* 0x0000007d9a7d7220 */ /* 0x040fe20000400000 */
[----:B------:R-:W-:Y:S01]  /*a3c0*/  FMUL R94, R154, R121 ;  /* 0x000000799a5e7220 */ /* 0x000fe20000400000 */
[----:B------:R-:W-:Y:S01]  /*a3d0*/  IMAD R99, R75, 0x4, R97 ;  /* 0x000000044b637824 */ /* 0x000fe200078e0261 */
[----:B------:R-:W-:Y:S01]  /*a3e0*/  F2FP.F16.F32.PACK_AB R108, R126, R63 ;  /* 0x0000003f7e6c723e */ /* 0x000fe200000000ff */
[----:B------:R-:W-:Y:S01]  /*a3f0*/  IMAD.HI R72, R88, 0x2, RZ ;  /* 0x0000000258487827 */ /* 0x000fe200078e02ff */
[----:B------:R-:W-:Y:S02]  /*a400*/  F2FP.F16.F32.PACK_AB R81, R133, R86 ;  /* 0x000000568551723e */ /* 0x000fe400000000ff */
[----:B------:R-:W-:Y:S01]  /*a410*/  F2FP.F16.F32.PACK_AB R86, R140, R83 ;  /* 0x000000538c56723e */ /* 0x000fe200000000ff */
[----:B------:R-:W-:Y:S01]  /*a420*/  IMAD R101, R75, 0x4, R99 ;  /* 0x000000044b657824 */ /* 0x000fe200078e0263 */
[----:B------:R-:W-:Y:S01]  /*a430*/  F2FP.F16.F32.PACK_AB R80, R125, R94 ;  /* 0x0000005e7d50723e */ /* 0x000fe200000000ff */
[----:B------:R-:W-:Y:S01]  /*a440*/  IMAD.HI R89, R89, 0x2, RZ ;  /* 0x0000000259597827 */ /* 0x000fe200078e02ff */
[----:B------:R-:W-:Y:S01]  /*a450*/  F2FP.F16.F32.PACK_AB R82, R141, R82 ;  /* 0x000000528d52723e */ /* 0x000fe200000000ff */
[----:B------:R-:W1:Y:S01]  /*a460*/  LDS.128 R36, [R4] ;  /* 0x0000000004247984 */ /* 0x000e620000000c00 */
[----:B------:R-:W-:Y:S01]  /*a470*/  F2FP.F16.F32.PACK_AB R83, R149, R78 ;  /* 0x0000004e9553723e */ /* 0x000fe200000000ff */
[C---:B------:R-:W-:Y:S01]  /*a480*/  IMAD R79, R75.reuse, 0x4, R101 ;  /* 0x000000044b4f7824 */ /* 0x040fe200078e0265 */
[----:B------:R-:W-:Y:S01]  /*a490*/  F2FP.F16.F32.PACK_AB R109, R48, R61 ;  /* 0x0000003d306d723e */ /* 0x000fe200000000ff */
[----:B------:R-:W-:Y:S01]  /*a4a0*/  LDS.128 R32, [R4+0x800] ;  /* 0x0008000004207984 */ /* 0x000fe20000000c00 */
[----:B------:R-:W-:Y:S01]  /*a4b0*/  F2FP.F16.F32.PACK_AB R112, R50, R123 ;  /* 0x0000007b3270723e */ /* 0x000fe200000000ff */
[C---:B------:R-:W-:Y:S01]  /*a4c0*/  IMAD R103, R75.reuse, 0x4, R79 ;  /* 0x000000044b677824 */ /* 0x040fe200078e024f */
[----:B------:R-:W-:Y:S01]  /*a4d0*/  F2FP.F16.F32.PACK_AB R113, R46, R51 ;  /* 0x000000332e71723e */ /* 0x000fe200000000ff */
[----:B------:R-:W3:Y:S01]  /*a4e0*/  LDS.128 R40, [R5] ;  /* 0x0000000005287984 */ /* 0x000ee20000000c00 */
[----:B------:R-:W-:Y:S01]  /*a4f0*/  F2FP.F16.F32.PACK_AB R110, R44, R49 ;  /* 0x000000312c6e723e */ /* 0x000fe200000000ff */
[----:B------:R-:W-:Y:S01]  /*a500*/  IMAD R105, R75, 0x4, R103 ;  /* 0x000000044b697824 */ /* 0x000fe200078e0267 */
[----:B------:R-:W-:Y:S01]  /*a510*/  F2FP.F16.F32.PACK_AB R111, R7, R16 ;  /* 0x00000010076f723e */ /* 0x000fe200000000ff */
[----:B------:R-:W-:Y:S01]  /*a520*/  LDS.128 R28, [R5+0x800] ;  /* 0x00080000051c7984 */ /* 0x000fe20000000c00 */
[----:B------:R-:W-:Y:S01]  /*a530*/  F2FP.F16.F32.PACK_AB R114, R18, R47 ;  /* 0x0000002f1272723e */ /* 0x000fe200000000ff */
[----:B------:R-:W-:Y:S01]  /*a540*/  IMAD R63, R75, 0x4, R105 ;  /* 0x000000044b3f7824 */ /* 0x000fe200078e0269 */
[----:B------:R-:W-:Y:S01]  /*a550*/  F2FP.F16.F32.PACK_AB R115, R6, R45 ;  /* 0x0000002d0673723e */ /* 0x000fe200000000ff */
[----:B------:R-:W-:Y:S01]  /*a560*/  BAR.SYNC.DEFER_BLOCKING 0x0 ;  /* 0x0000000000007b1d */ /* 0x000fe20000010000 */
[----:B--2---:R-:W-:Y:S01]  /*a570*/  PRMT R16, R9, 0x7632, R16 ;  /* 0x0000763209107816 */ /* 0x004fe20000000010 */
[----:B------:R-:W-:Y:S01]  /*a580*/  IMAD R61, R75, 0x4, R63 ;  /* 0x000000044b3d7824 */ /* 0x000fe200078e023f */
[----:B------:R-:W-:-:S02]  /*a590*/  PRMT R18, R23, 0x7632, R18 ;  /* 0x0000763217127816 */ /* 0x000fc40000000012 */
[----:B------:R-:W-:Y:S02]  /*a5a0*/  FSEL R74, R74, -INF , P1 ;  /* 0xff8000004a4a7808 */ /* 0x000fe40000800000 */
[----:B------:R-:W-:-:S05]  /*a5b0*/  FSEL R62, R62, -INF , P2 ;  /* 0xff8000003e3e7808 */ /* 0x000fca0001000000 */
[----:B------:R-:W-:Y:S01]  /*a5c0*/  FFMA R17, R62, 0.69314718246459960938, R17 ;  /* 0x3f3172183e117823 */ /* 0x000fe20000000011 */
[----:B------:R2:W-:Y:S04]  /*a5d0*/  STS.128 [R3], R52 ;  /* 0x0000003403007388 */ /* 0x0005e80000000c00 */
[----:B------:R-:W-:Y:S04]  /*a5e0*/  STS.128 [R3+0x400], R56 ;  /* 0x0004003803007388 */ /* 0x000fe80000000c00 */
[----:B------:R-:W-:Y:S04]  /*a5f0*/  STS.128 [R3+0x80], R64 ;  /* 0x0000804003007388 */ /* 0x000fe80000000c00 */
[----:B------:R-:W-:Y:S01]  /*a600*/  STS.128 [R3+0x480], R68 ;  /* 0x0004804403007388 */ /* 0x000fe20000000c00 */
[----:B------:R-:W-:Y:S01]  /*a610*/  BAR.SYNC.DEFER_BLOCKING 0x0 ;  /* 0x0000000000007b1d */ /* 0x000fe20000010000 */
[----:B--2---:R-:W-:-:S05]  /*a620*/  IMAD.SHL.U32 R53, R88, 0x2, RZ ;  /* 0x0000000258357824 */ /* 0x004fca00078e00ff */
[----:B0-----:R-:W-:-:S04]  /*a630*/  IADD3 R60, P3, P4, R60, R106, R53 ;  /* 0x0000006a3c3c7210 */ /* 0x001fc80007c7e035 */
[----:B------:R-:W-:Y:S02]  /*a640*/  IADD3.X R72, R89, R107, R72, P3, P4 ;  /* 0x0000006b59487210 */ /* 0x000fe40001fe8448 */
[-C--:B------:R-:W-:Y:S02]  /*a650*/  LEA R6, P3, R93, R60.reuse, 0x1 ;  /* 0x0000003c5d067211 */ /* 0x080fe400078608ff */
[----:B------:R-:W-:Y:S02]  /*a660*/  LEA R44, P4, R95, R60, 0x1 ;  /* 0x0000003c5f2c7211 */ /* 0x000fe400078808ff */
[----:B------:R-:W-:Y:S02]  /*a670*/  LEA.HI.X.SX32 R7, R93, R72, 0x1, P3 ;  /* 0x000000485d077211 */ /* 0x000fe400018f0eff */
[----:B------:R-:W-:Y:S02]  /*a680*/  LEA R46, P3, R91, R60, 0x1 ;  /* 0x0000003c5b2e7211 */ /* 0x000fe400078608ff */
[----:B------:R-:W-:-:S02]  /*a690*/  LEA.HI.X.SX32 R45, R95, R72, 0x1, P4 ;  /* 0x000000485f2d7211 */ /* 0x000fc400020f0eff */
[----:B------:R-:W-:Y:S01]  /*a6a0*/  LEA.HI.X.SX32 R47, R91, R72, 0x1, P3 ;  /* 0x000000485b2f7211 */ /* 0x000fe200018f0eff */
[----:B------:R-:W0:Y:S01]  /*a6b0*/  LDS.128 R52, [R4] ;  /* 0x0000000004347984 */ /* 0x000e220000000c00 */
[----:B------:R-:W-:-:S03]  /*a6c0*/  LEA R48, P3, R77, R60, 0x1 ;  /* 0x0000003c4d307211 */ /* 0x000fc600078608ff */
[----:B------:R-:W-:Y:S01]  /*a6d0*/  LDS.128 R64, [R4+0x800] ;  /* 0x0008000004407984 */ /* 0x000fe20000000c00 */
[----:B------:R-:W-:Y:S02]  /*a6e0*/  LEA.HI.X.SX32 R49, R77, R72, 0x1, P3 ;  /* 0x000000484d317211 */ /* 0x000fe400018f0eff */
[C---:B------:R-:W-:Y:S01]  /*a6f0*/  LEA R50, P3, R73.reuse, R60, 0x1 ;  /* 0x0000003c49327211 */ /* 0x040fe200078608ff */
[----:B------:R-:W2:Y:S03]  /*a700*/  LDS.128 R68, [R5] ;  /* 0x0000000005447984 */ /* 0x000ea60000000c00 */
[----:B------:R-:W-:Y:S01]  /*a710*/  LEA.HI.X.SX32 R51, R73, R72, 0x1, P3 ;  /* 0x0000004849337211 */ /* 0x000fe200018f0eff */
[----:B------:R-:W-:Y:S01]  /*a720*/  LDS.128 R56, [R5+0x800] ;  /* 0x0008000005387984 */ /* 0x000fe20000000c00 */
[----:B------:R-:W-:Y:S06]  /*a730*/  BAR.SYNC.DEFER_BLOCKING 0x0 ;  /* 0x0000000000007b1d */ /* 0x000fec0000010000 */
[----:B------:R4:W-:Y:S04]  /*a740*/  STS.128 [R3+0x400], R80 ;  /* 0x0004005003007388 */ /* 0x0009e80000000c00 */
[----:B------:R5:W-:Y:S04]  /*a750*/  STS.128 [R3], R84 ;  /* 0x0000005403007388 */ /* 0x000be80000000c00 */
[----:B------:R-:W-:Y:S04]  /*a760*/  STS.128 [R3+0x80], R108 ;  /* 0x0000806c03007388 */ /* 0x000fe80000000c00 */
[----:B------:R1:W-:Y:S01]  /*a770*/  STS.128 [R3+0x480], R112 ;  /* 0x0004807003007388 */ /* 0x0003e20000000c00 */
[C---:B----4-:R-:W-:Y:S01]  /*a780*/  IMAD R81, R75.reuse, 0x4, R61 ;  /* 0x000000044b517824 */ /* 0x050fe200078e023d */
[----:B------:R-:W-:Y:S03]  /*a790*/  BAR.SYNC.DEFER_BLOCKING 0x0 ;  /* 0x0000000000007b1d */ /* 0x000fe60000010000 */
[----:B------:R-:W-:-:S04]  /*a7a0*/  IMAD R83, R75, 0x4, R81 ;  /* 0x000000044b537824 */ /* 0x000fc800078e0251 */
[----:B-----5:R-:W-:-:S04]  /*a7b0*/  IMAD R85, R75, 0x4, R83 ;  /* 0x000000044b557824 */ /* 0x020fc800078e0253 */
[----:B------:R-:W-:-:S04]  /*a7c0*/  IMAD R87, R75, 0x4, R85 ;  /* 0x000000044b577824 */ /* 0x000fc800078e0255 */
[----:B------:R-:W-:-:S04]  /*a7d0*/  IMAD R89, R75, 0x4, R87 ;  /* 0x000000044b597824 */ /* 0x000fc800078e0257 */
[----:B-1----:R-:W-:-:S04]  /*a7e0*/  IMAD R3, R75, 0x4, R89 ;  /* 0x000000044b037824 */ /* 0x002fc800078e0259 */
[C---:B------:R-:W-:Y:S01]  /*a7f0*/  IMAD R77, R75.reuse, 0x4, R3 ;  /* 0x000000044b4d7824 */ /* 0x040fe200078e0203 */
[----:B------:R1:W-:Y:S03]  /*a800*/  STG.E.U16 desc[UR60][R6.64], R8 ;  /* 0x0000000806007986 */ /* 0x0003e6000c10153c */
[C---:B------:R-:W-:Y:S01]  /*a810*/  IMAD R73, R75.reuse, 0x4, R77 ;  /* 0x000000044b497824 */ /* 0x040fe200078e024d */
[----:B------:R-:W-:Y:S03]  /*a820*/  STG.E.U16 desc[UR60][R44.64], R20 ;  /* 0x000000142c007986 */ /* 0x000fe6000c10153c */
[----:B------:R-:W-:-:S04]  /*a830*/  IMAD R91, R75, 0x4, R73 ;  /* 0x000000044b5b7824 */ /* 0x000fc800078e0249 */
[----:B------:R-:W-:Y:S01]  /*a840*/  IMAD R93, R75, 0x4, R91 ;  /* 0x000000044b5d7824 */ /* 0x000fe200078e025b */
[----:B-1----:R-:W-:Y:S02]  /*a850*/  PRMT R7, R8, 0x7632, R7 ;  /* 0x0000763208077816 */ /* 0x002fe40000000007 */
[----:B------:R-:W-:Y:S01]  /*a860*/  LEA R6, P3, R97, R60, 0x1 ;  /* 0x0000003c61067211 */ /* 0x000fe200078608ff */
[----:B------:R-:W-:Y:S01]  /*a870*/  IMAD R95, R75, 0x4, R93 ;  /* 0x000000044b5f7824 */ /* 0x000fe200078e025d */
[----:B------:R-:W-:Y:S01]  /*a880*/  PRMT R8, R20, 0x7632, R8 ;  /* 0x0000763214087816 */ /* 0x000fe20000000008 */
[----:B------:R1:W-:Y:S04]  /*a890*/  STG.E.U16 desc[UR60][R46.64], R7 ;  /* 0x000000072e007986 */ /* 0x0003e8000c10153c */
[----:B------:R4:W-:Y:S04]  /*a8a0*/  STG.E.U16 desc[UR60][R48.64], R8 ;  /* 0x0000000830007986 */ /* 0x0009e8000c10153c */
[----:B------:R5:W-:Y:S01]  /*a8b0*/  STG.E.U16 desc[UR60][R50.64], R9 ;  /* 0x0000000932007986 */ /* 0x000be2000c10153c */
[----:B-1----:R-:W-:Y:S01]  /*a8c0*/  LEA.HI.X.SX32 R7, R97, R72, 0x1, P3 ;  /* 0x0000004861077211 */ /* 0x002fe200018f0eff */
[----:B------:R-:W-:Y:S01]  /*a8d0*/  IMAD R97, R75, 0x4, R95 ;  /* 0x000000044b617824 */ /* 0x000fe200078e025f */
[----:B------:R-:W-:-:S02]  /*a8e0*/  LEA R44, P3, R99, R60, 0x1 ;  /* 0x0000003c632c7211 */ /* 0x000fc400078608ff */
[----:B----4-:R-:W-:Y:S01]  /*a8f0*/  LEA R48, P4, R79, R60, 0x1 ;  /* 0x0000003c4f307211 */ /* 0x010fe200078808ff */
[----:B------:R1:W-:Y:S01]  /*a900*/  STG.E.U16 desc[UR60][R6.64], R21 ;  /* 0x0000001506007986 */ /* 0x0003e2000c10153c */
[----:B------:R-:W-:Y:S01]  /*a910*/  LEA.HI.X.SX32 R45, R99, R72, 0x1, P3 ;  /* 0x00000048632d7211 */ /* 0x000fe200018f0eff */
[----:B------:R-:W-:Y:S01]  /*a920*/  IMAD R99, R75, 0x4, R97 ;  /* 0x000000044b637824 */ /* 0x000fe200078e0261 */
[----:B------:R-:W-:Y:S02]  /*a930*/  LEA R46, P3, R101, R60, 0x1 ;  /* 0x0000003c652e7211 */ /* 0x000fe400078608ff */
[-C--:B------:R-:W-:Y:S01]  /*a940*/  LEA.HI.X.SX32 R49, R79, R72.reuse, 0x1, P4 ;  /* 0x000000484f317211 */ /* 0x080fe200020f0eff */
[----:B-----5:R-:W-:Y:S01]  /*a950*/  IMAD R51, R75, 0x4, R99 ;  /* 0x000000044b337824 */ /* 0x020fe200078e0263 */
[----:B------:R-:W-:Y:S01]  /*a960*/  LEA.HI.X.SX32 R47, R101, R72, 0x1, P3 ;  /* 0x00000048652f7211 */ /* 0x000fe200018f0eff */
[----:B------:R4:W-:Y:S01]  /*a970*/  STG.E.U16 desc[UR60][R44.64], R16 ;  /* 0x000000102c007986 */ /* 0x0009e2000c10153c */
[----:B------:R-:W-:Y:S01]  /*a980*/  LEA R8, P3, R103, R60, 0x1 ;  /* 0x0000003c67087211 */ /* 0x000fe200078608ff */
[----:B------:R-:W-:Y:S01]  /*a990*/  IMAD R79, R75, 0x4, R51 ;  /* 0x000000044b4f7824 */ /* 0x000fe200078e0233 */
[----:B-1----:R-:W-:-:S03]  /*a9a0*/  PRMT R7, R21, 0x7632, R7 ;  /* 0x0000763215077816 */ /* 0x002fc60000000007 */
[----:B------:R-:W-:Y:S01]  /*a9b0*/  IMAD R101, R75, 0x4, R79 ;  /* 0x000000044b657824 */ /* 0x000fe200078e024f */
[----:B------:R-:W-:Y:S02]  /*a9c0*/  LEA.HI.X.SX32 R9, R103, R72, 0x1, P3 ;  /* 0x0000004867097211 */ /* 0x000fe400018f0eff */
[----:B------:R-:W-:Y:S01]  /*a9d0*/  LEA R6, P3, R105, R60, 0x1 ;  /* 0x0000003c69067211 */ /* 0x000fe200078608ff */
[----:B------:R-:W-:Y:S01]  /*a9e0*/  IMAD R103, R75, 0x4, R101 ;  /* 0x000000044b677824 */ /* 0x000fe200078e0265 */
[----:B------:R1:W-:Y:S01]  /*a9f0*/  STG.E.U16 desc[UR60][R46.64], R7 ;  /* 0x000000072e007986 */ /* 0x0003e2000c10153c */
[----:B----4-:R-:W-:-:S03]  /*aa00*/  PRMT R16, R11, 0x7632, R16 ;  /* 0x000076320b107816 */ /* 0x010fc60000000010 */
[----:B------:R-:W-:Y:S04]  /*aa10*/  STG.E.U16 desc[UR60][R48.64], R10 ;  /* 0x0000000a30007986 */ /* 0x000fe8000c10153c */
[----:B------:R4:W-:Y:S01]  /*aa20*/  STG.E.U16 desc[UR60][R8.64], R22 ;  /* 0x0000001608007986 */ /* 0x0009e2000c10153c */
[----:B-1----:R-:W-:Y:S01]  /*aa30*/  LEA.HI.X.SX32 R7, R105, R72, 0x1, P3 ;  /* 0x0000004869077211 */ /* 0x002fe200018f0eff */
[----:B------:R-:W-:Y:S01]  /*aa40*/  IMAD R105, R75, 0x4, R103 ;  /* 0x000000044b697824 */ /* 0x000fe200078e0267 */
[----:B------:R-:W-:-:S04]  /*aa50*/  LEA R20, P3, R63, R60, 0x1 ;  /* 0x0000003c3f147211 */ /* 0x000fc800078608ff */
[----:B------:R-:W-:Y:S01]  /*aa60*/  LEA.HI.X.SX32 R21, R63, R72, 0x1, P3 ;  /* 0x000000483f157211 */ /* 0x000fe200018f0eff */
[----:B------:R-:W-:Y:S01]  /*aa70*/  IMAD R63, R75, 0x4, R105 ;  /* 0x000000044b3f7824 */ /* 0x000fe200078e0269 */
[----:B------:R-:W-:Y:S02]  /*aa80*/  LEA R44, P3, R61, R60, 0x1 ;  /* 0x0000003c3d2c7211 */ /* 0x000fe400078608ff */
[----:B----4-:R-:W-:Y:S01]  /*aa90*/  PRMT R9, R10, 0x7632, R9 ;  /* 0x000076320a097816 */ /* 0x010fe20000000009 */
[----:B------:R-:W-:Y:S01]  /*aaa0*/  IMAD R49, R75, 0x4, R63 ;  /* 0x000000044b317824 */ /* 0x000fe200078e023f */
[----:B------:R-:W-:Y:S02]  /*aab0*/  LEA.HI.X.SX32 R45, R61, R72, 0x1, P3 ;  /* 0x000000483d2d7211 */ /* 0x000fe400018f0eff */
[----:B------:R-:W-:Y:S01]  /*aac0*/  LEA R8, P3, R81, R60, 0x1 ;  /* 0x0000003c51087211 */ /* 0x000fe200078608ff */
[----:B------:R-:W-:Y:S01]  /*aad0*/  IMAD R61, R75, 0x4, R49 ;  /* 0x000000044b3d7824 */ /* 0x000fe200078e0231 */
[----:B------:R1:W-:Y:S01]  /*aae0*/  STG.E.U16 desc[UR60][R6.64], R9 ;  /* 0x0000000906007986 */ /* 0x0003e2000c10153c */
[----:B------:R-:W-:-:S05]  /*aaf0*/  PRMT R10, R22, 0x7632, R10 ;  /* 0x00007632160a7816 */ /* 0x000fca000000000a */
[----:B------:R4:W-:Y:S04]  /*ab00*/  STG.E.U16 desc[UR60][R20.64], R10 ;  /* 0x0000000a14007986 */ /* 0x0009e8000c10153c */
[----:B------:R5:W-:Y:S01]  /*ab10*/  STG.E.U16 desc[UR60][R44.64], R11 ;  /* 0x0000000b2c007986 */ /* 0x000be2000c10153c */
[----:B-1----:R-:W-:Y:S01]  /*ab20*/  LEA.HI.X.SX32 R9, R81, R72, 0x1, P3 ;  /* 0x0000004851097211 */ /* 0x002fe200018f0eff */
[----:B------:R-:W-:Y:S01]  /*ab30*/  IMAD R81, R75, 0x4, R61 ;  /* 0x000000044b517824 */ /* 0x000fe200078e023d */
[----:B------:R-:W-:-:S03]  /*ab40*/  LEA R46, P3, R83, R60, 0x1 ;  /* 0x0000003c532e7211 */ /* 0x000fc600078608ff */
[----:B------:R-:W-:Y:S01]  /*ab50*/  IMAD R107, R75, 0x4, R81 ;  /* 0x000000044b6b7824 */ /* 0x000fe200078e0251 */
[----:B------:R-:W-:Y:S01]  /*ab60*/  LEA.HI.X.SX32 R47, R83, R72, 0x1, P3 ;  /* 0x00000048532f7211 */ /* 0x000fe200018f0eff */
[----:B------:R1:W-:Y:S01]  /*ab70*/  STG.E.U16 desc[UR60][R8.64], R23 ;  /* 0x0000001708007986 */ /* 0x0003e2000c10153c */
[-C--:B------:R-:W-:Y:S01]  /*ab80*/  LEA R6, P3, R85, R60.reuse, 0x1 ;  /* 0x0000003c55067211 */ /* 0x080fe200078608ff */
[----:B------:R-:W-:Y:S01]  /*ab90*/  IMAD R83, R75, 0x4, R107 ;  /* 0x000000044b537824 */ /* 0x000fe200078e026b */
        /* <DEDUP_REMOVED lines=9> */
[----:B-1----:R-:W-:Y:S01]  /*ac30*/  LEA R8, P3, R3, R60, 0x1 ;  /* 0x0000003c03087211 */ /* 0x002fe200078608ff */
[----:B------:R-:W-:-:S02]  /*ac40*/  IMAD R85, R75, 0x4, R45 ;  /* 0x000000044b557824 */ /* 0x000fc400078e022d */
[----:B------:R-:W-:Y:S01]  /*ac50*/  STG.E.U16 desc[UR60][R20.64], R36 ;  /* 0x0000002414007986 */ /* 0x000fe2000c10153c */
[----:B------:R-:W-:Y:S01]  /*ac60*/  LEA.HI.X.SX32 R9, R3, R72, 0x1, P3 ;  /* 0x0000004803097211 */ /* 0x000fe200018f0eff */
[----:B------:R-:W-:Y:S01]  /*ac70*/  IMAD R87, R75, 0x4, R85 ;  /* 0x000000044b577824 */ /* 0x000fe200078e0255 */
[----:B------:R-:W-:Y:S01]  /*ac80*/  LEA R22, P3, R77, R60, 0x1 ;  /* 0x0000003c4d167211 */ /* 0x000fe200078608ff */
[----:B---3--:R1:W-:Y:S01]  /*ac90*/  STG.E.U16 desc[UR60][R10.64], R40 ;  /* 0x000000280a007986 */ /* 0x0083e2000c10153c */
[----:B----4-:R-:W-:Y:S01]  /*aca0*/  PRMT R16, R39, 0x7632, R16 ;  /* 0x0000763227107816 */ /* 0x010fe20000000010 */
[----:B------:R-:W-:Y:S01]  /*acb0*/  IMAD R3, R75, 0x4, R87 ;  /* 0x000000044b037824 */ /* 0x000fe200078e0257 */
[----:B------:R-:W-:Y:S02]  /*acc0*/  LEA.HI.X.SX32 R23, R77, R72, 0x1, P3 ;  /* 0x000000484d177211 */ /* 0x000fe400018f0eff */
[----:B-----5:R-:W-:Y:S01]  /*acd0*/  PRMT R7, R36, 0x7632, R7 ;  /* 0x0000763224077816 */ /* 0x020fe20000000007 */
[----:B------:R-:W-:Y:S01]  /*ace0*/  IMAD R89, R75, 0x4, R3 ;  /* 0x000000044b597824 */ /* 0x000fe200078e0203 */
[----:B------:R-:W-:-:S02]  /*acf0*/  LEA R6, P3, R73, R60, 0x1 ;  /* 0x0000003c49067211 */ /* 0x000fc400078608ff */
[----:B0-----:R-:W-:Y:S01]  /*ad00*/  PRMT R18, R52, 0x7632, R18 ;  /* 0x0000763234127816 */ /* 0x001fe20000000012 */
[----:B------:R-:W-:Y:S01]  /*ad10*/  IMAD R77, R75, 0x4, R89 ;  /* 0x000000044b4d7824 */ /* 0x000fe200078e0259 */
[----:B------:R0:W-:Y:S01]  /*ad20*/  STG.E.U16 desc[UR60][R8.64], R7 ;  /* 0x0000000708007986 */ /* 0x0001e2000c10153c */
[----:B-1----:R-:W-:Y:S02]  /*ad30*/  PRMT R11, R40, 0x7632, R11 ;  /* 0x00007632280b7816 */ /* 0x002fe4000000000b */
[----:B------:R-:W-:-:S03]  /*ad40*/  LEA R44, P5, R85, R60, 0x1 ;  /* 0x0000003c552c7211 */ /* 0x000fc600078a08ff */
[----:B------:R1:W-:Y:S01]  /*ad50*/  STG.E.U16 desc[UR60][R22.64], R11 ;  /* 0x0000000b16007986 */ /* 0x0003e2000c10153c */
[----:B0-----:R-:W-:Y:S01]  /*ad60*/  LEA.HI.X.SX32 R7, R73, R72, 0x1, P3 ;  /* 0x0000004849077211 */ /* 0x001fe200018f0eff */
[----:B------:R-:W-:Y:S01]  /*ad70*/  IMAD R73, R75, 0x4, R77 ;  /* 0x000000044b497824 */ /* 0x000fe200078e024d */
[----:B------:R-:W-:-:S03]  /*ad80*/  LEA R10, P3, R91, R60, 0x1 ;  /* 0x0000003c5b0a7211 */ /* 0x000fc600078608ff */
[----:B------:R-:W-:Y:S01]  /*ad90*/  IMAD R111, R75, 0x4, R73 ;  /* 0x000000044b6f7824 */ /* 0x000fe200078e0249 */
[----:B-1----:R-:W-:Y:S01]  /*ada0*/  LEA.HI.X.SX32 R11, R91, R72, 0x1, P3 ;  /* 0x000000485b0b7211 */ /* 0x002fe200018f0eff */
[----:B------:R0:W-:Y:S01]  /*adb0*/  STG.E.U16 desc[UR60][R6.64], R37 ;  /* 0x0000002506007986 */ /* 0x0001e2000c10153c */
[-C--:B------:R-:W-:Y:S01]  /*adc0*/  LEA R20, P3, R93, R60.reuse, 0x1 ;  /* 0x0000003c5d147211 */ /* 0x080fe200078608ff */
[----:B------:R-:W-:Y:S01]  /*add0*/  IMAD R91, R75, 0x4, R111 ;  /* 0x000000044b5b7824 */ /* 0x000fe200078e026f */
[----:B------:R-:W-:Y:S01]  /*ade0*/  LEA R22, P4, R97, R60, 0x1 ;  /* 0x0000003c61167211 */ /* 0x000fe200078808ff */
[----:B------:R1:W-:Y:S01]  /*adf0*/  STG.E.U16 desc[UR60][R10.64], R41 ;  /* 0x000000290a007986 */ /* 0x0003e2000c10153c */
[----:B------:R-:W-:Y:S01]  /*ae00*/  LEA.HI.X.SX32 R21, R93, R72, 0x1, P3 ;  /* 0x000000485d157211 */ /* 0x000fe200018f0eff */
[----:B------:R-:W-:Y:S01]  /*ae10*/  IMAD R93, R75, 0x4, R91 ;  /* 0x000000044b5d7824 */ /* 0x000fe200078e025b */
[----:B------:R-:W-:Y:S02]  /*ae20*/  LEA R8, P3, R95, R60, 0x1 ;  /* 0x0000003c5f087211 */ /* 0x000fe400078608ff */
[-C--:B------:R-:W-:Y:S01]  /*ae30*/  LEA.HI.X.SX32 R23, R97, R72.reuse, 0x1, P4 ;  /* 0x0000004861177211 */ /* 0x080fe200020f0eff */
[----:B------:R-:W-:Y:S01]  /*ae40*/  IMAD R113, R75, 0x4, R93 ;  /* 0x000000044b717824 */ /* 0x000fe200078e025d */
[----:B------:R-:W-:-:S02]  /*ae50*/  LEA.HI.X.SX32 R9, R95, R72, 0x1, P3 ;  /* 0x000000485f097211 */ /* 0x000fc400018f0eff */
[----:B0-----:R-:W-:Y:S01]  /*ae60*/  PRMT R7, R37, 0x7632, R7 ;  /* 0x0000763225077816 */ /* 0x001fe20000000007 */
[----:B------:R-:W-:Y:S01]  /*ae70*/  IMAD R115, R75, 0x4, R113 ;  /* 0x000000044b737824 */ /* 0x000fe200078e0271 */
[----:B------:R-:W-:Y:S02]  /*ae80*/  LEA R6, P3, R99, R60, 0x1 ;  /* 0x0000003c63067211 */ /* 0x000fe400078608ff */
[----:B-1----:R-:W-:Y:S01]  /*ae90*/  PRMT R11, R41, 0x7632, R11 ;  /* 0x00007632290b7816 */ /* 0x002fe2000000000b */
[C---:B------:R-:W-:Y:S01]  /*aea0*/  IMAD R95, R75.reuse, 0x4, R115 ;  /* 0x000000044b5f7824 */ /* 0x040fe200078e0273 */
[----:B------:R0:W-:Y:S03]  /*aeb0*/  STG.E.U16 desc[UR60][R20.64], R7 ;  /* 0x0000000714007986 */ /* 0x0001e6000c10153c */
[----:B------:R-:W-:Y:S01]  /*aec0*/  IMAD R97, R75, 0x4, R95 ;  /* 0x000000044b617824 */ /* 0x000fe200078e025f */
[----:B------:R1:W-:Y:S04]  /*aed0*/  STG.E.U16 desc[UR60][R8.64], R11 ;  /* 0x0000000b08007986 */ /* 0x0003e8000c10153c */
[----:B------:R-:W-:Y:S01]  /*aee0*/  STG.E.U16 desc[UR60][R22.64], R38 ;  /* 0x0000002616007986 */ /* 0x000fe2000c10153c */
[----:B0-----:R-:W-:Y:S01]  /*aef0*/  LEA.HI.X.SX32 R7, R99, R72, 0x1, P3 ;  /* 0x0000004863077211 */ /* 0x001fe200018f0eff */
[----:B------:R-:W-:Y:S01]  /*af00*/  IMAD R99, R75, 0x4, R97 ;  /* 0x000000044b637824 */ /* 0x000fe200078e0261 */
[----:B------:R-:W-:-:S03]  /*af10*/  LEA R10, P3, R51, R60, 0x1 ;  /* 0x0000003c330a7211 */ /* 0x000fc600078608ff */
[----:B------:R-:W-:Y:S01]  /*af20*/  IMAD R117, R75, 0x4, R99 ;  /* 0x000000044b757824 */ /* 0x000fe200078e0263 */
[----:B-1----:R-:W-:Y:S01]  /*af30*/  LEA.HI.X.SX32 R11, R51, R72, 0x1, P3 ;  /* 0x00000048330b7211 */ /* 0x002fe200018f0eff */
[----:B------:R0:W-:Y:S01]  /*af40*/  STG.E.U16 desc[UR60][R6.64], R42 ;  /* 0x0000002a06007986 */ /* 0x0001e2000c10153c */
[----:B------:R-:W-:Y:S01]  /*af50*/  LEA R20, P3, R79, R60, 0x1 ;  /* 0x0000003c4f147211 */ /* 0x000fe200078608ff */
[----:B------:R-:W-:-:S03]  /*af60*/  IMAD R119, R75, 0x4, R117 ;  /* 0x000000044b777824 */ /* 0x000fc600078e0275 */
[----:B------:R-:W-:Y:S01]  /*af70*/  LEA.HI.X.SX32 R21, R79, R72, 0x1, P3 ;  /* 0x000000484f157211 */ /* 0x000fe200018f0eff */
[----:B------:R-:W-:Y:S01]  /*af80*/  IMAD R121, R75, 0x4, R119 ;  /* 0x000000044b797824 */ /* 0x000fe200078e0277 */
[----:B------:R-:W-:-:S03]  /*af90*/  LEA R8, P3, R101, R60, 0x1 ;  /* 0x0000003c65087211 */ /* 0x000fc600078608ff */
[----:B------:R-:W-:Y:S01]  /*afa0*/  IMAD R123, R75, 0x4, R121 ;  /* 0x000000044b7b7824 */ /* 0x000fe200078e0279 */
[----:B------:R-:W-:Y:S02]  /*afb0*/  LEA.HI.X.SX32 R9, R101, R72, 0x1, P3 ;  /* 0x0000004865097211 */ /* 0x000fe400018f0eff */
[----:B0-----:R-:W-:Y:S01]  /*afc0*/  PRMT R7, R38, 0x7632, R7 ;  /* 0x0000763226077816 */ /* 0x001fe20000000007 */
[----:B------:R-:W-:Y:S01]  /*afd0*/  IMAD R125, R75, 0x4, R123 ;  /* 0x000000044b7d7824 */ /* 0x000fe200078e027b */
[----:B------:R-:W-:-:S03]  /*afe0*/  LEA R6, P3, R103, R60, 0x1 ;  /* 0x0000003c67067211 */ /* 0x000fc600078608ff */
[C---:B------:R-:W-:Y:S01]  /*aff0*/  IMAD R127, R75.reuse, 0x4, R125 ;  /* 0x000000044b7f7824 */ /* 0x040fe200078e027d */
[----:B------:R0:W-:Y:S03]  /*b000*/  STG.E.U16 desc[UR60][R10.64], R7 ;  /* 0x000000070a007986 */ /* 0x0001e6000c10153c */
[----:B------:R-:W-:-:S04]  /*b010*/  IMAD R129, R75, 0x4, R127 ;  /* 0x000000044b817824 */ /* 0x000fc800078e027f */
[----:B------:R-:W-:-:S04]  /*b020*/  IMAD R131, R75, 0x4, R129 ;  /* 0x000000044b837824 */ /* 0x000fc800078e0281 */
[----:B------:R-:W-:Y:S01]  /*b030*/  IMAD R133, R75, 0x4, R131 ;  /* 0x000000044b857824 */ /* 0x000fe200078e0283 */
[----:B0-----:R-:W-:Y:S02]  /*b040*/  LEA.HI.X.SX32 R7, R103, R72, 0x1, P3 ;  /* 0x0000004867077211 */ /* 0x001fe400018f0eff */
[C---:B------:R-:W-:Y:S02]  /*b050*/  LEA R22, P3, R105.reuse, R60, 0x1 ;  /* 0x0000003c69167211 */ /* 0x040fe400078608ff */
[----:B------:R-:W-:Y:S02]  /*b060*/  PRMT R11, R42, 0x7632, R11 ;  /* 0x000076322a0b7816 */ /* 0x000fe4000000000b */
[----:B------:R-:W-:Y:S02]  /*b070*/  LEA.HI.X.SX32 R23, R105, R72, 0x1, P3 ;  /* 0x0000004869177211 */ /* 0x000fe400018f0eff */
[C---:B------:R-:W-:Y:S01]  /*b080*/  LEA R10, P3, R63.reuse, R60, 0x1 ;  /* 0x0000003c3f0a7211 */ /* 0x040fe200078608ff */
[----:B------:R0:W-:Y:S04]  /*b090*/  STG.E.U16 desc[UR60][R20.64], R11 ;  /* 0x0000000b14007986 */ /* 0x0001e8000c10153c */
[----:B------:R1:W-:Y:S04]  /*b0a0*/  STG.E.U16 desc[UR60][R8.64], R39 ;  /* 0x0000002708007986 */ /* 0x0003e8000c10153c */
[----:B------:R2:W-:Y:S01]  /*b0b0*/  STG.E.U16 desc[UR60][R6.64], R43 ;  /* 0x0000002b06007986 */ /* 0x0005e2000c10153c */
[----:B0-----:R-:W-:-:S03]  /*b0c0*/  LEA.HI.X.SX32 R11, R63, R72, 0x1, P3 ;  /* 0x000000483f0b7211 */ /* 0x001fc600018f0eff */
[----:B------:R0:W-:Y:S01]  /*b0d0*/  STG.E.U16 desc[UR60][R22.64], R16 ;  /* 0x0000001016007986 */ /* 0x0001e2000c10153c */
[-C--:B------:R-:W-:Y:S01]  /*b0e0*/  LEA R20, P4, R49, R60.reuse, 0x1 ;  /* 0x0000003c31147211 */ /* 0x080fe200078808ff */
[----:B-1----:R-:W-:Y:S01]  /*b0f0*/  IMAD R39, R75, 0x4, R133 ;  /* 0x000000044b277824 */ /* 0x002fe200078e0285 */
[----:B------:R-:W-:Y:S02]  /*b100*/  PRMT R9, R43, 0x7632, R9 ;  /* 0x000076322b097816 */ /* 0x000fe40000000009 */
[----:B------:R-:W-:Y:S01]  /*b110*/  LEA R8, P3, R61, R60, 0x1 ;  /* 0x0000003c3d087211 */ /* 0x000fe200078608ff */
[----:B------:R-:W-:Y:S01]  /*b120*/  IMAD R63, R75, 0x4, R39 ;  /* 0x000000044b3f7824 */ /* 0x000fe200078e0227 */
[----:B------:R-:W-:Y:S01]  /*b130*/  LEA.HI.X.SX32 R21, R49, R72, 0x1, P4 ;  /* 0x0000004831157211 */ /* 0x000fe200020f0eff */
[----:B------:R1:W-:Y:S01]  /*b140*/  STG.E.U16 desc[UR60][R10.64], R9 ;  /* 0x000000090a007986 */ /* 0x0003e2000c10153c */
[----:B--2---:R-:W-:Y:S02]  /*b150*/  PRMT R7, R68, 0x7632, R7 ;  /* 0x0000763244077816 */ /* 0x004fe40000000007 */
[----:B------:R-:W-:Y:S01]  /*b160*/  LEA R42, P4, R45, R60, 0x1 ;  /* 0x0000003c2d2a7211 */ /* 0x000fe200078808ff */
[----:B------:R2:W-:Y:S01]  /*b170*/  STG.E.U16 desc[UR60][R20.64], R52 ;  /* 0x0000003414007986 */ /* 0x0005e2000c10153c */
[----:B0-----:R-:W-:-:S02]  /*b180*/  PRMT R16, R54, 0x7632, R16 ;  /* 0x0000763236107816 */ /* 0x001fc40000000010 */
[----:B------:R-:W-:Y:S02]  /*b190*/  LEA.HI.X.SX32 R43, R45, R72, 0x1, P4 ;  /* 0x000000482d2b7211 */ /* 0x000fe400020f0eff */
[----:B------:R-:W-:Y:S02]  /*b1a0*/  LEA R48, P4, R3, R60, 0x1 ;  /* 0x0000003c03307211 */ /* 0x000fe400078808ff */
[-C--:B------:R-:W-:Y:S02]  /*b1b0*/  LEA.HI.X.SX32 R45, R85, R72.reuse, 0x1, P5 ;  /* 0x00000048552d7211 */ /* 0x080fe400028f0eff */
[----:B-1----:R-:W-:Y:S01]  /*b1c0*/  LEA.HI.X.SX32 R9, R61, R72, 0x1, P3 ;  /* 0x000000483d097211 */ /* 0x002fe200018f0eff */
[----:B------:R-:W-:Y:S01]  /*b1d0*/  IMAD R61, R75, 0x4, R63 ;  /* 0x000000044b3d7824 */ /* 0x000fe200078e023f */
[----:B------:R-:W-:Y:S02]  /*b1e0*/  LEA R36, P3, R81, R60, 0x1 ;  /* 0x0000003c51247211 */ /* 0x000fe400078608ff */
[-C--:B------:R-:W-:Y:S01]  /*b1f0*/  LEA.HI.X.SX32 R49, R3, R72.reuse, 0x1, P4 ;  /* 0x0000004803317211 */ /* 0x080fe200020f0eff */
[----:B------:R-:W-:Y:S01]  /*b200*/  IMAD R135, R75, 0x4, R61 ;  /* 0x000000044b877824 */ /* 0x000fe200078e023d */
[----:B------:R0:W-:Y:S01]  /*b210*/  STG.E.U16 desc[UR60][R8.64], R68 ;  /* 0x0000004408007986 */ /* 0x0001e2000c10153c */
[----:B------:R-:W-:-:S02]  /*b220*/  LEA.HI.X.SX32 R37, R81, R72, 0x1, P3 ;  /* 0x0000004851257211 */ /* 0x000fc400018f0eff */
[----:B------:R-:W-:Y:S01]  /*b230*/  IMAD R11, R75, 0x4, R135 ;  /* 0x000000044b0b7824 */ /* 0x000fe200078e0287 */
[----:B------:R-:W-:Y:S02]  /*b240*/  LEA R22, P3, R107, R60, 0x1 ;  /* 0x0000003c6b167211 */ /* 0x000fe400078608ff */
[----:B------:R-:W-:Y:S01]  /*b250*/  STG.E.U16 desc[UR60][R36.64], R18 ;  /* 0x0000001224007986 */ /* 0x000fe2000c10153c */
[----:B--2---:R-:W-:Y:S01]  /*b260*/  IMAD R21, R75, 0x4, R11 ;  /* 0x000000044b157824 */ /* 0x004fe200078e020b */
[----:B------:R-:W-:Y:S02]  /*b270*/  LEA.HI.X.SX32 R23, R107, R72, 0x1, P3 ;  /* 0x000000486b177211 */ /* 0x000fe400018f0eff */
[-C--:B------:R-:W-:Y:S01]  /*b280*/  LEA R78, P4, R73, R60.reuse, 0x1 ;  /* 0x0000003c494e7211 */ /* 0x080fe200078808ff */
[----:B0-----:R-:W-:Y:S02]  /*b290*/  IMAD R9, R75, 0x4, R21 ;  /* 0x000000044b097824 */ /* 0x001fe400078e0215 */
[----:B------:R0:W-:Y:S01]  /*b2a0*/  STG.E.U16 desc[UR60][R22.64], R7 ;  /* 0x0000000716007986 */ /* 0x0001e2000c10153c */
[----:B------:R-:W-:Y:S01]  /*b2b0*/  LEA R6, P3, R83, R60, 0x1 ;  /* 0x0000003c53067211 */ /* 0x000fe200078608ff */
[----:B------:R-:W-:Y:S01]  /*b2c0*/  IMAD R137, R75, 0x4, R9 ;  /* 0x000000044b897824 */ /* 0x000fe200078e0209 */
[----:B------:R-:W-:-:S02]  /*b2d0*/  LEA.HI.X.SX32 R79, R73, R72, 0x1, P4 ;  /* 0x00000048494f7211 */ /* 0x000fc400020f0eff */
[-C--:B------:R-:W-:Y:S01]  /*b2e0*/  LEA R50, P5, R89, R60.reuse, 0x1 ;  /* 0x0000003c59327211 */ /* 0x080fe200078a08ff */
[----:B------:R-:W-:Y:S01]  /*b2f0*/  IMAD R139, R75, 0x4, R137 ;  /* 0x000000044b8b7824 */ /* 0x000fe200078e0289 */
[----:B------:R-:W-:Y:S02]  /*b300*/  LEA R84, P4, R93, R60, 0x1 ;  /* 0x0000003c5d547211 */ /* 0x000fe400078808ff */
[-C--:B------:R-:W-:Y:S01]  /*b310*/  LEA.HI.X.SX32 R51, R89, R72.reuse, 0x1, P5 ;  /* 0x0000004859337211 */ /* 0x080fe200028f0eff */
[----:B0-----:R-:W-:Y:S01]  /*b320*/  IMAD R23, R75, 0x4, R139 ;  /* 0x000000044b177824 */ /* 0x001fe200078e028b */
[----:B------:R-:W-:Y:S02]  /*b330*/  LEA.HI.X.SX32 R7, R83, R72, 0x1, P3 ;  /* 0x0000004853077211 */ /* 0x000fe400018f0eff */
[-C--:B------:R-:W-:Y:S01]  /*b340*/  LEA R40, P3, R109, R60.reuse, 0x1 ;  /* 0x0000003c6d287211 */ /* 0x080fe200078608ff */
[----:B------:R-:W-:Y:S01]  /*b350*/  IMAD R37, R75, 0x4, R23 ;  /* 0x000000044b257824 */ /* 0x000fe200078e0217 */
[----:B------:R-:W-:Y:S01]  /*b360*/  LEA R80, P5, R111, R60, 0x1 ;  /* 0x0000003c6f507211 */ /* 0x000fe200078a08ff */
[----:B------:R0:W-:Y:S01]  /*b370*/  STG.E.U16 desc[UR60][R6.64], R53 ;  /* 0x0000003506007986 */ /* 0x0001e2000c10153c */
[----:B------:R-:W-:Y:S01]  /*b380*/  LEA.HI.X.SX32 R41, R109, R72, 0x1, P3 ;  /* 0x000000486d297211 */ /* 0x000fe200018f0eff */
[----:B------:R-:W-:Y:S01]  /*b390*/  IMAD R3, R75, 0x4, R37 ;  /* 0x000000044b037824 */ /* 0x000fe200078e0225 */
[----:B------:R-:W-:-:S02]  /*b3a0*/  LEA R46, P3, R87, R60, 0x1 ;  /* 0x0000003c572e7211 */ /* 0x000fc400078608ff */
[-C--:B------:R-:W-:Y:S01]  /*b3b0*/  LEA.HI.X.SX32 R81, R111, R72.reuse, 0x1, P5 ;  /* 0x000000486f517211 */ /* 0x080fe200028f0eff */
[----:B------:R-:W-:Y:S01]  /*b3c0*/  IMAD R141, R75, 0x4, R3 ;  /* 0x000000044b8d7824 */ /* 0x000fe200078e0203 */
[----:B------:R-:W-:Y:S01]  /*b3d0*/  LEA.HI.X.SX32 R47, R87, R72, 0x1, P3 ;  /* 0x00000048572f7211 */ /* 0x000fe200018f0eff */
[----:B------:R1:W-:Y:S01]  /*b3e0*/  STG.E.U16 desc[UR60][R40.64], R69 ;  /* 0x0000004528007986 */ /* 0x0003e2000c10153c */
[-C--:B------:R-:W-:Y:S01]  /*b3f0*/  LEA R76, P3, R77, R60.reuse, 0x1 ;  /* 0x0000003c4d4c7211 */ /* 0x080fe200078608ff */
[----:B------:R-:W-:Y:S01]  /*b400*/  IMAD R73, R75, 0x4, R141 ;  /* 0x000000044b497824 */ /* 0x000fe200078e028d */
[----:B------:R-:W-:Y:S02]  /*b410*/  LEA R86, P5, R113, R60, 0x1 ;  /* 0x0000003c71567211 */ /* 0x000fe400078a08ff */
[----:B------:R-:W-:Y:S01]  /*b420*/  LEA.HI.X.SX32 R77, R77, R72, 0x1, P3 ;  /* 0x000000484d4d7211 */ /* 0x000fe200018f0eff */
[----:B------:R-:W-:Y:S01]  /*b430*/  IMAD R143, R75, 0x4, R73 ;  /* 0x000000044b8f7824 */ /* 0x000fe200078e0249 */
[----:B------:R-:W-:-:S02]  /*b440*/  LEA R82, P3, R91, R60, 0x1 ;  /* 0x0000003c5b527211 */ /* 0x000fc400078608ff */
[-C--:B------:R-:W-:Y:S01]  /*b450*/  LEA.HI.X.SX32 R85, R93, R72.reuse, 0x1, P4 ;  /* 0x000000485d557211 */ /* 0x080fe200020f0eff */
[----:B------:R-:W-:Y:S01]  /*b460*/  IMAD R145, R75, 0x4, R143 ;  /* 0x000000044b917824 */ /* 0x000fe200078e028f */
[----:B------:R-:W-:Y:S02]  /*b470*/  LEA.HI.X.SX32 R83, R91, R72, 0x1, P3 ;  /* 0x000000485b537211 */ /* 0x000fe400018f0eff */
        /* <DEDUP_REMOVED lines=27> */
[-C--:B------:R-:W-:Y:S02]  /*b630*/  LEA R106, P3, R127, R60.reuse, 0x1 ;  /* 0x0000003c7f6a7211 */ /* 0x080fe400078608ff */
[----:B------:R-:W-:Y:S02]  /*b640*/  LEA R108, P4, R129, R60, 0x1 ;  /* 0x0000003c816c7211 */ /* 0x000fe400078808ff */
[----:B------:R-:W-:Y:S02]  /*b650*/  LEA.HI.X.SX32 R105, R125, R72, 0x1, P5 ;  /* 0x000000487d697211 */ /* 0x000fe400028f0eff */
[----:B------:R-:W-:-:S02]  /*b660*/  LEA R110, P5, R131, R60, 0x1 ;  /* 0x0000003c836e7211 */ /* 0x000fc400078a08ff */
[-C--:B------:R-:W-:Y:S02]  /*b670*/  LEA.HI.X.SX32 R107, R127, R72.reuse, 0x1, P3 ;  /* 0x000000487f6b7211 */ /* 0x080fe400018f0eff */
[----:B------:R-:W-:Y:S02]  /*b680*/  LEA.HI.X.SX32 R109, R129, R72, 0x1, P4 ;  /* 0x00000048816d7211 */ /* 0x000fe400020f0eff */
[-C--:B------:R-:W-:Y:S02]  /*b690*/  LEA R112, P3, R133, R60.reuse, 0x1 ;  /* 0x0000003c85707211 */ /* 0x080fe400078608ff */
[----:B------:R-:W-:Y:S02]  /*b6a0*/  LEA R114, P4, R39, R60, 0x1 ;  /* 0x0000003c27727211 */ /* 0x000fe400078808ff */
[----:B------:R-:W-:Y:S02]  /*b6b0*/  LEA.HI.X.SX32 R111, R131, R72, 0x1, P5 ;  /* 0x00000048836f7211 */ /* 0x000fe400028f0eff */
[----:B------:R-:W-:-:S02]  /*b6c0*/  LEA R116, P5, R63, R60, 0x1 ;  /* 0x0000003c3f747211 */ /* 0x000fc400078a08ff */
[-C--:B------:R-:W-:Y:S02]  /*b6d0*/  LEA.HI.X.SX32 R113, R133, R72.reuse, 0x1, P3 ;  /* 0x0000004885717211 */ /* 0x080fe400018f0eff */
[----:B------:R-:W-:Y:S01]  /*b6e0*/  LEA.HI.X.SX32 R115, R39, R72, 0x1, P4 ;  /* 0x0000004827737211 */ /* 0x000fe200020f0eff */
[----:B------:R-:W-:Y:S01]  /*b6f0*/  IMAD R39, R75, 0x4, R163 ;  /* 0x000000044b277824 */ /* 0x000fe200078e02a3 */
[----:B------:R-:W-:Y:S02]  /*b700*/  LEA R118, P3, R61, R60, 0x1 ;  /* 0x0000003c3d767211 */ /* 0x000fe400078608ff */
[----:B------:R-:W-:Y:S02]  /*b710*/  LEA.HI.X.SX32 R117, R63, R72, 0x1, P5 ;  /* 0x000000483f757211 */ /* 0x000fe400028f0eff */
[----:B------:R-:W-:Y:S02]  /*b720*/  LEA R122, P5, R11, R60, 0x1 ;  /* 0x0000003c0b7a7211 */ /* 0x000fe400078a08ff */
[----:B------:R-:W-:Y:S01]  /*b730*/  LEA.HI.X.SX32 R119, R61, R72, 0x1, P3 ;  /* 0x000000483d777211 */ /* 0x000fe200018f0eff */
[----:B------:R-:W-:Y:S01]  /*b740*/  IMAD R61, R75, 0x4, R39 ;  /* 0x000000044b3d7824 */ /* 0x000fe200078e0227 */
[----:B------:R-:W-:-:S02]  /*b750*/  LEA R120, P4, R135, R60, 0x1 ;  /* 0x0000003c87787211 */ /* 0x000fc400078808ff */
[----:B------:R-:W-:Y:S01]  /*b760*/  LEA.HI.X.SX32 R123, R11, R72, 0x1, P5 ;  /* 0x000000480b7b7211 */ /* 0x000fe200028f0eff */
[----:B------:R-:W-:Y:S01]  /*b770*/  IMAD R11, R75, 0x4, R61 ;  /* 0x000000044b0b7824 */ /* 0x000fe200078e023d */
[----:B------:R-:W-:Y:S02]  /*b780*/  LEA R124, P3, R21, R60, 0x1 ;  /* 0x0000003c157c7211 */ /* 0x000fe400078608ff */
[----:B------:R-:W-:Y:S02]  /*b790*/  LEA.HI.X.SX32 R121, R135, R72, 0x1, P4 ;  /* 0x0000004887797211 */ /* 0x000fe400020f0eff */
[----:B------:R-:W-:Y:S02]  /*b7a0*/  LEA R126, P4, R9, R60, 0x1 ;  /* 0x0000003c097e7211 */ /* 0x000fe400078808ff */
[-C--:B------:R-:W-:Y:S01]  /*b7b0*/  LEA.HI.X.SX32 R125, R21, R72.reuse, 0x1, P3 ;  /* 0x00000048157d7211 */ /* 0x080fe200018f0eff */
[----:B------:R-:W-:Y:S01]  /*b7c0*/  IMAD R21, R75, 0x4, R11 ;  /* 0x000000044b157824 */ /* 0x000fe200078e020b */
[----:B------:R-:W-:-:S02]  /*b7d0*/  LEA.HI.X.SX32 R127, R9, R72, 0x1, P4 ;  /* 0x00000048097f7211 */ /* 0x000fc400020f0eff */
[-C--:B------:R-:W-:Y:S01]  /*b7e0*/  LEA R130, P3, R139, R60.reuse, 0x1 ;  /* 0x0000003c8b827211 */ /* 0x080fe200078608ff */
[----:B------:R-:W-:Y:S01]  /*b7f0*/  IMAD R9, R75, 0x4, R21 ;  /* 0x000000044b097824 */ /* 0x000fe200078e0215 */
[-C--:B------:R-:W-:Y:S02]  /*b800*/  LEA R132, P4, R23, R60.reuse, 0x1 ;  /* 0x0000003c17847211 */ /* 0x080fe400078808ff */
[----:B------:R-:W-:Y:S01]  /*b810*/  LEA R128, P5, R137, R60, 0x1 ;  /* 0x0000003c89807211 */ /* 0x000fe200078a08ff */
[----:B------:R-:W-:Y:S01]  /*b820*/  IMAD R63, R75, 0x4, R9 ;  /* 0x000000044b3f7824 */ /* 0x000fe200078e0209 */
[-C--:B------:R-:W-:Y:S02]  /*b830*/  LEA.HI.X.SX32 R131, R139, R72.reuse, 0x1, P3 ;  /* 0x000000488b837211 */ /* 0x080fe400018f0eff */
[----:B------:R-:W-:Y:S01]  /*b840*/  LEA.HI.X.SX32 R133, R23, R72, 0x1, P4 ;  /* 0x0000004817857211 */ /* 0x000fe200020f0eff */
[----:B------:R-:W-:Y:S01]  /*b850*/  IMAD R23, R75, 0x4, R63 ;  /* 0x000000044b177824 */ /* 0x000fe200078e023f */
[----:B------:R-:W-:-:S02]  /*b860*/  LEA R136, P3, R3, R60, 0x1 ;  /* 0x0000003c03887211 */ /* 0x000fc400078608ff */
[----:B------:R-:W-:Y:S02]  /*b870*/  LEA.HI.X.SX32 R129, R137, R72, 0x1, P5 ;  /* 0x0000004889817211 */ /* 0x000fe400028f0eff */
[----:B------:R-:W-:Y:S02]  /*b880*/  LEA R134, P5, R37, R60, 0x1 ;  /* 0x0000003c25867211 */ /* 0x000fe400078a08ff */
[-C--:B------:R-:W-:Y:S01]  /*b890*/  LEA.HI.X.SX32 R137, R3, R72.reuse, 0x1, P3 ;  /* 0x0000004803897211 */ /* 0x080fe200018f0eff */
[----:B------:R-:W-:Y:S01]  /*b8a0*/  IMAD R3, R75, 0x4, R23 ;  /* 0x000000044b037824 */ /* 0x000fe200078e0217 */
[----:B------:R-:W-:Y:S02]  /*b8b0*/  LEA.HI.X.SX32 R135, R37, R72, 0x1, P5 ;  /* 0x0000004825877211 */ /* 0x000fe400028f0eff */
[-C--:B------:R-:W-:Y:S01]  /*b8c0*/  LEA R138, P4, R141, R60.reuse, 0x1 ;  /* 0x0000003c8d8a7211 */ /* 0x080fe200078808ff */
[----:B------:R-:W-:Y:S01]  /*b8d0*/  IMAD R37, R75, 0x4, R3 ;  /* 0x000000044b257824 */ /* 0x000fe200078e0203 */
[----:B------:R-:W-:-:S02]  /*b8e0*/  LEA R140, P5, R73, R60, 0x1 ;  /* 0x0000003c498c7211 */ /* 0x000fc400078a08ff */
[-C--:B------:R-:W-:Y:S02]  /*b8f0*/  LEA.HI.X.SX32 R139, R141, R72.reuse, 0x1, P4 ;  /* 0x000000488d8b7211 */ /* 0x080fe400020f0eff */
[----:B------:R-:W-:Y:S01]  /*b900*/  LEA.HI.X.SX32 R141, R73, R72, 0x1, P5 ;  /* 0x00000048498d7211 */ /* 0x000fe200028f0eff */
[----:B------:R-:W-:Y:S01]  /*b910*/  IMAD R73, R75, 0x4, R37 ;  /* 0x000000044b497824 */ /* 0x000fe200078e0225 */
[-C--:B------:R-:W-:Y:S02]  /*b920*/  LEA R142, P3, R143, R60.reuse, 0x1 ;  /* 0x0000003c8f8e7211 */ /* 0x080fe400078608ff */
[-C--:B------:R-:W-:Y:S01]  /*b930*/  LEA R146, P5, R147, R60.reuse, 0x1 ;  /* 0x0000003c93927211 */ /* 0x080fe200078a08ff */
[----:B------:R-:W-:Y:S01]  /*b940*/  IMAD R185, R75, 0x4, R73 ;  /* 0x000000044bb97824 */ /* 0x000fe200078e0249 */
[----:B------:R-:W-:Y:S02]  /*b950*/  LEA R144, P4, R145, R60, 0x1 ;  /* 0x0000003c91907211 */ /* 0x000fe400078808ff */
[-C--:B------:R-:W-:Y:S01]  /*b960*/  LEA.HI.X.SX32 R143, R143, R72.reuse, 0x1, P3 ;  /* 0x000000488f8f7211 */ /* 0x080fe200018f0eff */
[----:B------:R-:W-:Y:S01]  /*b970*/  IMAD R187, R75, 0x4, R185 ;  /* 0x000000044bbb7824 */ /* 0x000fe200078e02b9 */
[----:B------:R-:W-:-:S02]  /*b980*/  LEA.HI.X.SX32 R147, R147, R72, 0x1, P5 ;  /* 0x0000004893937211 */ /* 0x000fc400028f0eff */
[-C--:B------:R-:W-:Y:S01]  /*b990*/  LEA R148, P3, R149, R60.reuse, 0x1 ;  /* 0x0000003c95947211 */ /* 0x080fe200078608ff */
[----:B------:R-:W-:Y:S01]  /*b9a0*/  IMAD R189, R75, 0x4, R187 ;  /* 0x000000044bbd7824 */ /* 0x000fe200078e02bb */
[----:B------:R-:W-:Y:S02]  /*b9b0*/  LEA R152, P5, R153, R60, 0x1 ;  /* 0x0000003c99987211 */ /* 0x000fe400078a08ff */
[----:B------:R-:W-:Y:S01]  /*b9c0*/  LEA.HI.X.SX32 R145, R145, R72, 0x1, P4 ;  /* 0x0000004891917211 */ /* 0x000fe200020f0eff */
        /* <DEDUP_REMOVED lines=8> */
[----:B------:R-:W-:Y:S02]  /*ba50*/  LEA.HI.X.SX32 R151, R151, R72, 0x1, P4 ;  /* 0x0000004897977211 */ /* 0x000fe400020f0eff */
[----:B------:R-:W-:Y:S02]  /*ba60*/  LEA R156, P4, R157, R60, 0x1 ;  /* 0x0000003c9d9c7211 */ /* 0x000fe400078808ff */
[-C--:B------:R-:W-:Y:S02]  /*ba70*/  LEA.HI.X.SX32 R155, R155, R72.reuse, 0x1, P3 ;  /* 0x000000489b9b7211 */ /* 0x080fe400018f0eff */
[----:B------:R-:W-:-:S02]  /*ba80*/  LEA.HI.X.SX32 R159, R159, R72, 0x1, P5 ;  /* 0x000000489f9f7211 */ /* 0x000fc400028f0eff */
[-C--:B------:R-:W-:Y:S02]  /*ba90*/  LEA R160, P3, R161, R60.reuse, 0x1 ;  /* 0x0000003ca1a07211 */ /* 0x080fe400078608ff */
[----:B------:R-:W-:Y:S02]  /*baa0*/  LEA R164, P5, R39, R60, 0x1 ;  /* 0x0000003c27a47211 */ /* 0x000fe400078a08ff */
[----:B------:R-:W-:Y:S02]  /*bab0*/  LEA.HI.X.SX32 R157, R157, R72, 0x1, P4 ;  /* 0x000000489d9d7211 */ /* 0x000fe400020f0eff */
[----:B------:R-:W-:Y:S02]  /*bac0*/  LEA R162, P4, R163, R60, 0x1 ;  /* 0x0000003ca3a27211 */ /* 0x000fe400078808ff */
        /* <DEDUP_REMOVED lines=12> */
[-C--:B------:R-:W-:Y:S01]  /*bb90*/  LEA.HI.X.SX32 R173, R9, R72.reuse, 0x1, P3 ;  /* 0x0000004809ad7211 */ /* 0x080fe200018f0eff */
[----:B------:R-:W-:Y:S01]  /*bba0*/  IMAD R9, R75, 0x4, R11 ;  /* 0x000000044b097824 */ /* 0x000fe200078e020b */
[----:B------:R-:W-:Y:S02]  /*bbb0*/  LEA.HI.X.SX32 R171, R21, R72, 0x1, P5 ;  /* 0x0000004815ab7211 */ /* 0x000fe400028f0eff */
[-C--:B------:R-:W-:Y:S01]  /*bbc0*/  LEA R178, P3, R3, R60.reuse, 0x1 ;  /* 0x0000003c03b27211 */ /* 0x080fe200078608ff */
[----:B------:R-:W-:Y:S01]  /*bbd0*/  IMAD R21, R75, 0x4, R9 ;  /* 0x000000044b157824 */ /* 0x000fe200078e0209 */
[-C--:B------:R-:W-:Y:S02]  /*bbe0*/  LEA R174, P4, R63, R60.reuse, 0x1 ;  /* 0x0000003c3fae7211 */ /* 0x080fe400078808ff */
[----:B------:R-:W-:Y:S02]  /*bbf0*/  LEA R176, P5, R23, R60, 0x1 ;  /* 0x0000003c17b07211 */ /* 0x000fe400078a08ff */
[-C--:B------:R-:W-:Y:S01]  /*bc00*/  LEA.HI.X.SX32 R179, R3, R72.reuse, 0x1, P3 ;  /* 0x0000004803b37211 */ /* 0x080fe200018f0eff */
[----:B------:R-:W-:Y:S01]  /*bc10*/  IMAD R3, R75, 0x4, R21 ;  /* 0x000000044b037824 */ /* 0x000fe200078e0215 */
[----:B------:R-:W-:-:S02]  /*bc20*/  LEA.HI.X.SX32 R175, R63, R72, 0x1, P4 ;  /* 0x000000483faf7211 */ /* 0x000fc400020f0eff */
[----:B------:R-:W-:Y:S01]  /*bc30*/  LEA.HI.X.SX32 R177, R23, R72, 0x1, P5 ;  /* 0x0000004817b17211 */ /* 0x000fe200028f0eff */
[----:B------:R-:W-:Y:S01]  /*bc40*/  IMAD R23, R75, 0x4, R3 ;  /* 0x000000044b177824 */ /* 0x000fe200078e0203 */
[-C--:B------:R-:W-:Y:S02]  /*bc50*/  LEA R180, P4, R37, R60.reuse, 0x1 ;  /* 0x0000003c25b47211 */ /* 0x080fe400078808ff */
[----:B------:R-:W-:Y:S02]  /*bc60*/  LEA R182, P5, R73, R60, 0x1 ;  /* 0x0000003c49b67211 */ /* 0x000fe400078a08ff */
[----:B------:R-:W-:Y:S01]  /*bc70*/  LEA.HI.X.SX32 R181, R37, R72, 0x1, P4 ;  /* 0x0000004825b57211 */ /* 0x000fe200020f0eff */
[----:B------:R-:W-:Y:S01]  /*bc80*/  IMAD R37, R75, 0x4, R23 ;  /* 0x000000044b257824 */ /* 0x000fe200078e0217 */
[----:B------:R-:W-:Y:S02]  /*bc90*/  LEA R184, P3, R185, R60, 0x1 ;  /* 0x0000003cb9b87211 */ /* 0x000fe400078608ff */
[----:B------:R-:W-:Y:S01]  /*bca0*/  LEA.HI.X.SX32 R183, R73, R72, 0x1, P5 ;  /* 0x0000004849b77211 */ /* 0x000fe200028f0eff */
[----:B------:R-:W-:Y:S01]  /*bcb0*/  IMAD R63, R75, 0x4, R37 ;  /* 0x000000044b3f7824 */ /* 0x000fe200078e0225 */
[----:B------:R-:W-:-:S02]  /*bcc0*/  LEA R188, P5, R189, R60, 0x1 ;  /* 0x0000003cbdbc7211 */ /* 0x000fc400078a08ff */
[----:B------:R-:W-:Y:S01]  /*bcd0*/  LEA.HI.X.SX32 R185, R185, R72, 0x1, P3 ;  /* 0x00000048b9b97211 */ /* 0x000fe200018f0eff */
[----:B------:R-:W-:Y:S01]  /*bce0*/  IMAD R73, R75, 0x4, R63 ;  /* 0x000000044b497824 */ /* 0x000fe200078e023f */
[----:B------:R-:W-:Y:S02]  /*bcf0*/  LEA R190, P3, R191, R60, 0x1 ;  /* 0x0000003cbfbe7211 */ /* 0x000fe400078608ff */
[----:B------:R-:W-:Y:S01]  /*bd00*/  LEA.HI.X.SX32 R189, R189, R72, 0x1, P5 ;  /* 0x00000048bdbd7211 */ /* 0x000fe200028f0eff */
[----:B------:R-:W-:Y:S01]  /*bd10*/  IMAD R217, R75, 0x4, R73 ;  /* 0x000000044bd97824 */ /* 0x000fe200078e0249 */
[----:B------:R-:W-:Y:S02]  /*bd20*/  LEA R194, P5, R195, R60, 0x1 ;  /* 0x0000003cc3c27211 */ /* 0x000fe400078a08ff */
[----:B------:R-:W-:Y:S02]  /*bd30*/  LEA.HI.X.SX32 R191, R191, R72, 0x1, P3 ;  /* 0x00000048bfbf7211 */ /* 0x000fe400018f0eff */
[----:B------:R-:W-:-:S02]  /*bd40*/  LEA R196, P3, R39, R60, 0x1 ;  /* 0x0000003c27c47211 */ /* 0x000fc400078608ff */
[----:B------:R-:W-:Y:S02]  /*bd50*/  LEA R186, P4, R187, R60, 0x1 ;  /* 0x0000003cbbba7211 */ /* 0x000fe400078808ff */
[----:B------:R-:W-:Y:S02]  /*bd60*/  LEA.HI.X.SX32 R195, R195, R72, 0x1, P5 ;  /* 0x00000048c3c37211 */ /* 0x000fe400028f0eff */
[----:B------:R-:W-:Y:S02]  /*bd70*/  LEA R200, P5, R11, R60, 0x1 ;  /* 0x0000003c0bc87211 */ /* 0x000fe400078a08ff */
[-C--:B------:R-:W-:Y:S01]  /*bd80*/  LEA.HI.X.SX32 R197, R39, R72.reuse, 0x1, P3 ;  /* 0x0000004827c57211 */ /* 0x080fe200018f0eff */
[----:B------:R-:W-:Y:S01]  /*bd90*/  IMAD R39, R75, 0x4, R217 ;  /* 0x000000044b277824 */ /* 0x000fe200078e02d9 */
[----:B------:R-:W-:Y:S02]  /*bda0*/  LEA.HI.X.SX32 R187, R187, R72, 0x1, P4 ;  /* 0x00000048bbbb7211 */ /* 0x000fe400020f0eff */
[----:B------:R-:W-:-:S02]  /*bdb0*/  LEA R192, P4, R193, R60, 0x1 ;  /* 0x0000003cc1c07211 */ /* 0x000fc400078808ff */
[----:B------:R-:W-:Y:S01]  /*bdc0*/  LEA.HI.X.SX32 R201, R11, R72, 0x1, P5 ;  /* 0x000000480bc97211 */ /* 0x000fe200028f0eff */
[----:B------:R-:W-:Y:S01]  /*bdd0*/  IMAD R11, R75, 0x4, R39 ;  /* 0x000000044b0b7824 */ /* 0x000fe200078e0227 */
[----:B------:R-:W-:Y:S02]  /*bde0*/  LEA R202, P3, R9, R60, 0x1 ;  /* 0x0000003c09ca7211 */ /* 0x000fe400078608ff */
[----:B------:R-:W-:Y:S02]  /*bdf0*/  LEA.HI.X.SX32 R193, R193, R72, 0x1, P4 ;  /* 0x00000048c1c17211 */ /* 0x000fe400020f0eff */
[-C--:B------:R-:W-:Y:S02]  /*be00*/  LEA R198, P4, R61, R60.reuse, 0x1 ;  /* 0x0000003c3dc67211 */ /* 0x080fe400078808ff */
[----:B------:R-:W-:Y:S02]  /*be10*/  LEA R206, P5, R3, R60, 0x1 ;  /* 0x0000003c03ce7211 */ /* 0x000fe400078a08ff */
[-C--:B------:R-:W-:Y:S01]  /*be20*/  LEA.HI.X.SX32 R203, R9, R72.reuse, 0x1, P3 ;  /* 0x0000004809cb7211 */ /* 0x080fe200018f0eff */
[----:B------:R-:W-:Y:S01]  /*be30*/  IMAD R9, R75, 0x4, R11 ;  /* 0x000000044b097824 */ /* 0x000fe200078e020b */
[----:B------:R-:W-:-:S02]  /*be40*/  LEA.HI.X.SX32 R199, R61, R72, 0x1, P4 ;  /* 0x000000483dc77211 */ /* 0x000fc400020f0eff */
[----:B------:R-:W-:Y:S02]  /*be50*/  LEA R204, P4, R21, R60, 0x1 ;  /* 0x0000003c15cc7211 */ /* 0x000fe400078808ff */
[-C--:B------:R-:W-:Y:S01]  /*be60*/  LEA.HI.X.SX32 R207, R3, R72.reuse, 0x1, P5 ;  /* 0x0000004803cf7211 */ /* 0x080fe200028f0eff */
[----:B------:R-:W-:Y:S01]  /*be70*/  IMAD R3, R75, 0x4, R9 ;  /* 0x000000044b037824 */ /* 0x000fe200078e0209 */
[----:B------:R-:W-:Y:S02]  /*be80*/  LEA.HI.X.SX32 R205, R21, R72, 0x1, P4 ;  /* 0x0000004815cd7211 */ /* 0x000fe400020f0eff */
[-C--:B------:R-:W-:Y:S01]  /*be90*/  LEA R208, P3, R23, R60.reuse, 0x1 ;  /* 0x0000003c17d07211 */ /* 0x080fe200078608ff */
[----:B------:R-:W-:Y:S01]  /*bea0*/  IMAD R21, R75, 0x4, R3 ;  /* 0x000000044b157824 */ /* 0x000fe200078e0203 */
[-C--:B------:R-:W-:Y:S02]  /*beb0*/  LEA R210, P4, R37, R60.reuse, 0x1 ;  /* 0x0000003c25d27211 */ /* 0x080fe400078808ff */
[----:B------:R-:W-:-:S02]  /*bec0*/  LEA R212, P5, R63, R60, 0x1 ;  /* 0x0000003c3fd47211 */ /* 0x000fc400078a08ff */
[-C--:B------:R-:W-:Y:S01]  /*bed0*/  LEA.HI.X.SX32 R209, R23, R72.reuse, 0x1, P3 ;  /* 0x0000004817d17211 */ /* 0x080fe200018f0eff */
[----:B------:R-:W-:Y:S01]  /*bee0*/  IMAD R23, R75, 0x4, R21 ;  /* 0x000000044b177824 */ /* 0x000fe200078e0215 */
[-C--:B------:R-:W-:Y:S02]  /*bef0*/  LEA.HI.X.SX32 R211, R37, R72.reuse, 0x1, P4 ;  /* 0x0000004825d37211 */ /* 0x080fe400020f0eff */
[----:B------:R-:W-:Y:S01]  /*bf00*/  LEA.HI.X.SX32 R213, R63, R72, 0x1, P5 ;  /* 0x000000483fd57211 */ /* 0x000fe200028f0eff */
[----:B------:R-:W-:Y:S01]  /*bf10*/  IMAD R37, R75, 0x4, R23 ;  /* 0x000000044b257824 */ /* 0x000fe200078e0217 */
[-C--:B------:R-:W-:Y:S02]  /*bf20*/  LEA R214, P3, R73, R60.reuse, 0x1 ;  /* 0x0000003c49d67211 */ /* 0x080fe400078608ff */
[-C--:B------:R-:W-:Y:S02]  /*bf30*/  LEA R216, P4, R217, R60.reuse, 0x1 ;  /* 0x0000003cd9d87211 */ /* 0x080fe400078808ff */
[----:B------:R-:W-:-:S02]  /*bf40*/  LEA R218, P5, R39, R60, 0x1 ;  /* 0x0000003c27da7211 */ /* 0x000fc400078a08ff */
[-C--:B------:R-:W-:Y:S02]  /*bf50*/  LEA.HI.X.SX32 R215, R73, R72.reuse, 0x1, P3 ;  /* 0x0000004849d77211 */ /* 0x080fe400018f0eff */
[-C--:B------:R-:W-:Y:S02]  /*bf60*/  LEA.HI.X.SX32 R217, R217, R72.reuse, 0x1, P4 ;  /* 0x00000048d9d97211 */ /* 0x080fe400020f0eff */
[----:B------:R-:W-:Y:S01]  /*bf70*/  LEA.HI.X.SX32 R219, R39, R72, 0x1, P5 ;  /* 0x0000004827db7211 */ /* 0x000fe200028f0eff */
[----:B------:R-:W-:Y:S01]  /*bf80*/  IMAD R39, R75, 0x4, R37 ;  /* 0x000000044b277824 */ /* 0x000fe200078e0225 */
[-C--:B------:R-:W-:Y:S02]  /*bf90*/  LEA R220, P3, R11, R60.reuse, 0x1 ;  /* 0x0000003c0bdc7211 */ /* 0x080fe400078608ff */
[----:B------:R-:W-:Y:S02]  /*bfa0*/  LEA R222, P4, R9, R60, 0x1 ;  /* 0x0000003c09de7211 */ /* 0x000fe400078808ff */
[-C--:B------:R-:W-:Y:S01]  /*bfb0*/  LEA.HI.X.SX32 R221, R11, R72.reuse, 0x1, P3 ;  /* 0x000000480bdd7211 */ /* 0x080fe200018f0eff */
[----:B------:R-:W-:Y:S01]  /*bfc0*/  IMAD R11, R75, 0x4, R39 ;  /* 0x000000044b0b7824 */ /* 0x000fe200078e0227 */
[----:B------:R-:W-:-:S02]  /*bfd0*/  LEA.HI.X.SX32 R223, R9, R72, 0x1, P4 ;  /* 0x0000004809df7211 */ /* 0x000fc400020f0eff */
[-C--:B------:R-:W-:Y:S02]  /*bfe0*/  LEA R228, P4, R23, R60.reuse, 0x1 ;  /* 0x0000003c17e47211 */ /* 0x080fe400078808ff */
[----:B------:R-:W-:Y:S02]  /*bff0*/  LEA R224, P5, R3, R60, 0x1 ;  /* 0x0000003c03e07211 */ /* 0x000fe400078a08ff */
[----:B------:R-:W-:Y:S02]  /*c000*/  LEA.HI.X.SX32 R229, R23, R72, 0x1, P4 ;  /* 0x0000004817e57211 */ /* 0x000fe400020f0eff */
[-C--:B------:R-:W-:Y:S02]  /*c010*/  LEA R234, P4, R11, R60.reuse, 0x1 ;  /* 0x0000003c0bea7211 */ /* 0x080fe400078808ff */
[----:B------:R-:W-:Y:S02]  /*c020*/  LEA R226, P3, R21, R60, 0x1 ;  /* 0x0000003c15e27211 */ /* 0x000fe400078608ff */
[-C--:B------:R-:W-:Y:S01]  /*c030*/  LEA.HI.X.SX32 R225, R3, R72.reuse, 0x1, P5 ;  /* 0x0000004803e17211 */ /* 0x080fe200028f0eff */
[----:B------:R-:W-:Y:S01]  /*c040*/  IMAD R3, R75, 0x4, R11 ;  /* 0x000000044b037824 */ /* 0x000fe200078e020b */
[----:B------:R-:W-:-:S02]  /*c050*/  LEA.HI.X.SX32 R235, R11, R72, 0x1, P4 ;  /* 0x000000480beb7211 */ /* 0x000fc400020f0eff */
[----:B------:R-:W-:Y:S01]  /*c060*/  LEA.HI.X.SX32 R227, R21, R72, 0x1, P3 ;  /* 0x0000004815e37211 */ /* 0x000fe200018f0eff */
[----:B------:R-:W2:Y:S01]  /*c070*/  LDS.128 R8, [R4] ;  /* 0x0000000004087984 */ /* 0x000ea20000000c00 */
[----:B------:R-:W-:Y:S01]  /*c080*/  LEA R230, P5, R37, R60, 0x1 ;  /* 0x0000003c25e67211 */ /* 0x000fe200078a08ff */
[----:B------:R-:W-:Y:S01]  /*c090*/  IMAD R61, R75, 0x4, R3 ;  /* 0x000000044b3d7824 */ /* 0x000fe200078e0203 */
[----:B0-----:R-:W-:Y:S01]  /*c0a0*/  PRMT R7, R69, 0x7632, R7 ;  /* 0x0000763245077816 */ /* 0x001fe20000000007 */
[----:B------:R-:W0:Y:S01]  /*c0b0*/  LDS.128 R20, [R5] ;  /* 0x0000000005147984 */ /* 0x000e220000000c00 */
[----:B------:R-:W-:Y:S01]  /*c0c0*/  LEA.HI.X.SX32 R231, R37, R72, 0x1, P5 ;  /* 0x0000004825e77211 */ /* 0x000fe200028f0eff */
[----:B------:R-:W-:Y:S01]  /*c0d0*/  IMAD R37, R75, 0x4, R61 ;  /* 0x000000044b257824 */ /* 0x000fe200078e023d */
[----:B------:R-:W-:Y:S02]  /*c0e0*/  LEA R236, P5, R3, R60, 0x1 ;  /* 0x0000003c03ec7211 */ /* 0x000fe400078a08ff */
[----:B------:R-:W-:Y:S01]  /*c0f0*/  PRMT R18, R70, 0x7632, R18 ;  /* 0x0000763246127816 */ /* 0x000fe20000000012 */
[----:B------:R-:W-:Y:S01]  /*c100*/  IMAD R63, R75, 0x4, R37 ;  /* 0x000000044b3f7824 */ /* 0x000fe200078e0225 */
[----:B------:R-:W-:-:S02]  /*c110*/  LEA.HI.X.SX32 R237, R3, R72, 0x1, P5 ;  /* 0x0000004803ed7211 */ /* 0x000fc400028f0eff */
[----:B------:R-:W-:Y:S01]  /*c120*/  PRMT R3, R53, 0x7632, R3 ;  /* 0x0000763235037816 */ /* 0x000fe20000000003 */
[----:B------:R-:W-:Y:S01]  /*c130*/  IMAD R75, R75, 0x4, R63 ;  /* 0x000000044b4b7824 */ /* 0x000fe200078e023f */
[----:B-1----:R-:W-:Y:S02]  /*c140*/  PRMT R41, R55, 0x7632, R41 ;  /* 0x0000763237297816 */ /* 0x002fe40000000029 */
[----:B------:R-:W-:Y:S01]  /*c150*/  PRMT R6, R71, 0x7632, R6 ;  /* 0x0000763247067816 */ /* 0x000fe20000000006 */
[----:B------:R-:W-:Y:S01]  /*c160*/  STG.E.U16 desc[UR60][R42.64], R3 ;  /* 0x000000032a007986 */ /* 0x000fe2000c10153c */
[----:B------:R-:W-:Y:S02]  /*c170*/  PRMT R69, R14, 0x7632, R69 ;  /* 0x000076320e457816 */ /* 0x000fe40000000045 */
[----:B------:R-:W-:Y:S01]  /*c180*/  PRMT R73, R15, 0x7632, R73 ;  /* 0x000076320f497816 */ /* 0x000fe20000000049 */
[----:B------:R1:W-:Y:S01]  /*c190*/  STG.E.U16 desc[UR60][R44.64], R7 ;  /* 0x000000072c007986 */ /* 0x0003e2000c10153c */
[----:B------:R-:W-:-:S02]  /*c1a0*/  LEA R232, P3, R39, R60, 0x1 ;  /* 0x0000003c27e87211 */ /* 0x000fc400078608ff */
[----:B------:R-:W-:Y:S01]  /*c1b0*/  LEA R38, P4, R37, R60, 0x1 ;  /* 0x0000003c25267211 */ /* 0x000fe200078808ff */
[----:B------:R-:W-:Y:S01]  /*c1c0*/  STG.E.U16 desc[UR60][R46.64], R54 ;  /* 0x000000362e007986 */ /* 0x000fe2000c10153c */
[----:B------:R-:W-:Y:S02]  /*c1d0*/  LEA.HI.X.SX32 R233, R39, R72, 0x1, P3 ;  /* 0x0000004827e97211 */ /* 0x000fe400018f0eff */
[-C--:B------:R-:W-:Y:S01]  /*c1e0*/  LEA R238, P3, R61, R60.reuse, 0x1 ;  /* 0x0000003c3dee7211 */ /* 0x080fe200078608ff */
[----:B------:R3:W-:Y:S01]  /*c1f0*/  STG.E.U16 desc[UR60][R48.64], R70 ;  /* 0x0000004630007986 */ /* 0x0007e2000c10153c */
[-C--:B------:R-:W-:Y:S02]  /*c200*/  LEA R36, P5, R63, R60.reuse, 0x1 ;  /* 0x0000003c3f247211 */ /* 0x080fe400078a08ff */
[----:B------:R-:W-:Y:S01]  /*c210*/  LEA R60, P6, R75, R60, 0x1 ;  /* 0x0000003c4b3c7211 */ /* 0x000fe200078c08ff */
[----:B------:R4:W-:Y:S01]  /*c220*/  STG.E.U16 desc[UR60][R50.64], R16 ;  /* 0x0000001032007986 */ /* 0x0009e2000c10153c */
[----:B-1----:R-:W-:-:S02]  /*c230*/  PRMT R7, R12, 0x7632, R7 ;  /* 0x000076320c077816 */ /* 0x002fc40000000007 */
[-C--:B------:R-:W-:Y:S01]  /*c240*/  LEA.HI.X.SX32 R239, R61, R72.reuse, 0x1, P3 ;  /* 0x000000483def7211 */ /* 0x080fe200018f0eff */
[----:B------:R1:W-:Y:S01]  /*c250*/  STG.E.U16 desc[UR60][R76.64], R18 ;  /* 0x000000124c007986 */ /* 0x0003e2000c10153c */
[----:B------:R-:W-:Y:S02]  /*c260*/  LEA.HI.X.SX32 R39, R37, R72, 0x1, P4 ;  /* 0x0000004825277211 */ /* 0x000fe400020f0eff */
[----:B--2---:R-:W-:Y:S01]  /*c270*/  PRMT R45, R8, 0x7632, R45 ;  /* 0x00007632082d7816 */ /* 0x004fe2000000002d */
[----:B------:R2:W-:Y:S01]  /*c280*/  STG.E.U16 desc[UR60][R78.64], R55 ;  /* 0x000000374e007986 */ /* 0x0005e2000c10153c */
[----:B---3--:R-:W-:Y:S02]  /*c290*/  PRMT R49, R9, 0x7632, R49 ;  /* 0x0000763209317816 */ /* 0x008fe40000000031 */
[----:B0-----:R-:W-:Y:S01]  /*c2a0*/  PRMT R46, R20, 0x7632, R46 ;  /* 0x00007632142e7816 */ /* 0x001fe2000000002e */
[----:B------:R0:W-:Y:S01]  /*c2b0*/  STG.E.U16 desc[UR60][R80.64], R71 ;  /* 0x0000004750007986 */ /* 0x0001e2000c10153c */
[----:B----4-:R-:W-:Y:S01]  /*c2c0*/  PRMT R50, R21, 0x7632, R50 ;  /* 0x0000763215327816 */ /* 0x010fe20000000032 */
[----:B------:R-:W-:Y:S01]  /*c2d0*/  FFMA R16, R74, 0.69314718246459960938, R19 ;  /* 0x3f3172184a107823 */ /* 0x000fe20000000013 */
[----:B------:R-:W-:Y:S01]  /*c2e0*/  PRMT R53, R10, 0x7632, R53 ;  /* 0x000076320a357816 */ /* 0x000fe20000000035 */
[----:B------:R3:W-:Y:S01]  /*c2f0*/  STG.E.U16 desc[UR60][R82.64], R41 ;  /* 0x0000002952007986 */ /* 0x0007e2000c10153c */
[----:B------:R-:W-:-:S02]  /*c300*/  PRMT R54, R22, 0x7632, R54 ;  /* 0x0000763216367816 */ /* 0x000fc40000000036 */
[----:B------:R-:W-:Y:S01]  /*c310*/  PRMT R3, R11, 0x7632, R3 ;  /* 0x000076320b037816 */ /* 0x000fe20000000003 */
[----:B------:R4:W-:Y:S01]  /*c320*/  STG.E.U16 desc[UR60][R84.64], R6 ;  /* 0x0000000654007986 */ /* 0x0009e2000c10153c */
[----:B------:R-:W-:Y:S02]  /*c330*/  PRMT R70, R26, 0x7632, R70 ;  /* 0x000076321a467816 */ /* 0x000fe40000000046 */
[----:B-1----:R-:W-:Y:S01]  /*c340*/  PRMT R77, R32, 0x7632, R77 ;  /* 0x00007632204d7816 */ /* 0x002fe2000000004d */
[----:B------:R1:W-:Y:S01]  /*c350*/  STG.E.U16 desc[UR60][R86.64], R8 ;  /* 0x0000000856007986 */ /* 0x0003e2000c10153c */
[----:B--2---:R-:W-:Y:S02]  /*c360*/  PRMT R78, R28, 0x7632, R78 ;  /* 0x000076321c4e7816 */ /* 0x004fe4000000004e */
[----:B0-----:R-:W-:Y:S01]  /*c370*/  PRMT R81, R33, 0x7632, R81 ;  /* 0x0000763221517816 */ /* 0x001fe20000000051 */
[----:B------:R0:W-:Y:S01]  /*c380*/  STG.E.U16 desc[UR60][R88.64], R20 ;  /* 0x0000001458007986 */ /* 0x0001e2000c10153c */
[----:B---3--:R-:W-:-:S02]  /*c390*/  PRMT R82, R29, 0x7632, R82 ;  /* 0x000076321d527816 */ /* 0x008fc40000000052 */
[----:B------:R-:W-:Y:S01]  /*c3a0*/  LEA.HI.X.SX32 R37, R63, R72, 0x1, P5 ;  /* 0x000000483f257211 */ /* 0x000fe200028f0eff */
[----:B------:R2:W-:Y:S01]  /*c3b0*/  STG.E.U16 desc[UR60][R90.64], R45 ;  /* 0x0000002d5a007986 */ /* 0x0005e2000c10153c */
[----:B----4-:R-:W-:Y:S02]  /*c3c0*/  PRMT R6, R23, 0x7632, R6 ;  /* 0x0000763217067816 */ /* 0x010fe40000000006 */
[----:B------:R-:W-:Y:S01]  /*c3d0*/  PRMT R85, R34, 0x7632, R85 ;  /* 0x0000763222557816 */ /* 0x000fe20000000055 */
[----:B------:R3:W-:Y:S01]  /*c3e0*/  STG.E.U16 desc[UR60][R92.64], R46 ;  /* 0x0000002e5c007986 */ /* 0x0007e2000c10153c */
[----:B-1----:R-:W-:Y:S02]  /*c3f0*/  PRMT R8, R24, 0x7632, R8 ;  /* 0x0000763218087816 */ /* 0x002fe40000000008 */
[----:B------:R-:W-:Y:S01]  /*c400*/  PRMT R86, R30, 0x7632, R86 ;  /* 0x000076321e567816 */ /* 0x000fe20000000056 */
[----:B------:R1:W-:Y:S01]  /*c410*/  STG.E.U16 desc[UR60][R94.64], R9 ;  /* 0x000000095e007986 */ /* 0x0003e2000c10153c */
[----:B0-----:R-:W-:-:S02]  /*c420*/  PRMT R89, R35, 0x7632, R89 ;  /* 0x0000763223597816 */ /* 0x001fc40000000059 */
[----:B------:R-:W-:Y:S01]  /*c430*/  LEA.HI.X.SX32 R61, R75, R72, 0x1, P6 ;  /* 0x000000484b3d7211 */ /* 0x000fe200030f0eff */
[----:B------:R0:W-:Y:S01]  /*c440*/  STG.E.U16 desc[UR60][R96.64], R21 ;  /* 0x0000001560007986 */ /* 0x0001e2000c10153c */
[----:B--2---:R-:W-:-:S03]  /*c450*/  PRMT R90, R31, 0x7632, R90 ;  /* 0x000076321f5a7816 */ /* 0x004fc6000000005a */
[----:B------:R2:W-:Y:S01]  /*c460*/  STG.E.U16 desc[UR60][R98.64], R49 ;  /* 0x0000003162007986 */ /* 0x0005e2000c10153c */
[----:B---3--:R-:W-:-:S03]  /*c470*/  PRMT R93, R64, 0x7632, R93 ;  /* 0x00007632405d7816 */ /* 0x008fc6000000005d */
[----:B------:R3:W-:Y:S01]  /*c480*/  STG.E.U16 desc[UR60][R100.64], R50 ;  /* 0x0000003264007986 */ /* 0x0007e2000c10153c */
[----:B-1----:R-:W-:Y:S02]  /*c490*/  PRMT R9, R13, 0x7632, R9 ;  /* 0x000076320d097816 */ /* 0x002fe40000000009 */
[----:B------:R-:W-:Y:S01]  /*c4a0*/  PRMT R94, R56, 0x7632, R94 ;  /* 0x00007632385e7816 */ /* 0x000fe2000000005e */
[----:B------:R1:W-:Y:S01]  /*c4b0*/  STG.E.U16 desc[UR60][R102.64], R10 ;  /* 0x0000000a66007986 */ /* 0x0003e2000c10153c */
[----:B0-----:R-:W-:-:S03]  /*c4c0*/  PRMT R97, R65, 0x7632, R97 ;  /* 0x0000763241617816 */ /* 0x001fc60000000061 */
[----:B------:R0:W-:Y:S01]  /*c4d0*/  STG.E.U16 desc[UR60][R104.64], R22 ;  /* 0x0000001668007986 */ /* 0x0001e2000c10153c */
[----:B--2---:R-:W-:-:S03]  /*c4e0*/  PRMT R98, R57, 0x7632, R98 ;  /* 0x0000763239627816 */ /* 0x004fc60000000062 */
[----:B------:R2:W-:Y:S01]  /*c4f0*/  STG.E.U16 desc[UR60][R106.64], R53 ;  /* 0x000000356a007986 */ /* 0x0005e2000c10153c */
[----:B---3--:R-:W-:-:S03]  /*c500*/  PRMT R101, R66, 0x7632, R101 ;  /* 0x0000763242657816 */ /* 0x008fc60000000065 */
[----:B------:R-:W-:Y:S01]  /*c510*/  STG.E.U16 desc[UR60][R108.64], R54 ;  /* 0x000000366c007986 */ /* 0x000fe2000c10153c */
[----:B-1----:R-:W-:Y:S02]  /*c520*/  PRMT R10, R25, 0x7632, R10 ;  /* 0x00007632190a7816 */ /* 0x002fe4000000000a */
[----:B------:R-:W-:Y:S01]  /*c530*/  PRMT R102, R58, 0x7632, R102 ;  /* 0x000076323a667816 */ /* 0x000fe20000000066 */
[----:B------:R-:W-:Y:S01]  /*c540*/  STG.E.U16 desc[UR60][R110.64], R11 ;  /* 0x0000000b6e007986 */ /* 0x000fe2000c10153c */
[----:B0-----:R-:W-:-:S03]  /*c550*/  PRMT R105, R67, 0x7632, R105 ;  /* 0x0000763243697816 */ /* 0x001fc60000000069 */
[----:B------:R-:W-:Y:S01]  /*c560*/  STG.E.U16 desc[UR60][R112.64], R23 ;  /* 0x0000001770007986 */ /* 0x000fe2000c10153c */
[----:B--2---:R-:W-:-:S03]  /*c570*/  PRMT R106, R59, 0x7632, R106 ;  /* 0x000076323b6a7816 */ /* 0x004fc6000000006a */
[----:B------:R0:W-:Y:S04]  /*c580*/  STG.E.U16 desc[UR60][R114.64], R3 ;  /* 0x0000000372007986 */ /* 0x0001e8000c10153c */
[----:B------:R-:W-:Y:S04]  /*c590*/  STG.E.U16 desc[UR60][R116.64], R6 ;  /* 0x0000000674007986 */ /* 0x000fe8000c10153c */
[----:B------:R-:W-:Y:S04]  /*c5a0*/  STG.E.U16 desc[UR60][R118.64], R12 ;  /* 0x0000000c76007986 */ /* 0x000fe8000c10153c */
[----:B------:R-:W-:Y:S01]  /*c5b0*/  STG.E.U16 desc[UR60][R120.64], R24 ;  /* 0x0000001878007986 */ /* 0x000fe2000c10153c */
[----:B0-----:R-:W-:-:S03]  /*c5c0*/  PRMT R3, R27, 0x7632, R3 ;  /* 0x000076321b037816 */ /* 0x001fc60000000003 */
[----:B------:R-:W-:Y:S04]  /*c5d0*/  STG.E.U16 desc[UR60][R122.64], R7 ;  /* 0x000000077a007986 */ /* 0x000fe8000c10153c */
        /* <DEDUP_REMOVED lines=10> */
[----:B------:R-:W0:Y:S04]  /*c680*/  LDS.128 R8, [R4+0x800] ;  /* 0x0008000004087984 */ /* 0x000e280000000c00 */
[----:B------:R-:W1:Y:S04]  /*c690*/  LDS.128 R12, [R5+0x800] ;  /* 0x00080000050c7984 */ /* 0x000e680000000c00 */
[----:B------:R-:W-:Y:S04]  /*c6a0*/  STG.E.U16 desc[UR60][R144.64], R27 ;  /* 0x0000001b90007986 */ /* 0x000fe8000c10153c */
[----:B------:R-:W-:Y:S04]  /*c6b0*/  STG.E.U16 desc[UR60][R146.64], R73 ;  /* 0x0000004992007986 */ /* 0x000fe8000c10153c */
[----:B------:R2:W-:Y:S04]  /*c6c0*/  STG.E.U16 desc[UR60][R148.64], R3 ;  /* 0x0000000394007986 */ /* 0x0005e8000c10153c */
[----:B------:R-:W-:Y:S04]  /*c6d0*/  STG.E.U16 desc[UR60][R150.64], R32 ;  /* 0x0000002096007986 */ /* 0x000fe8000c10153c */
[----:B------:R-:W-:Y:S04]  /*c6e0*/  STG.E.U16 desc[UR60][R152.64], R28 ;  /* 0x0000001c98007986 */ /* 0x000fe8000c10153c */
[----:B------:R-:W-:Y:S01]  /*c6f0*/  STG.E.U16 desc[UR60][R154.64], R77 ;  /* 0x0000004d9a007986 */ /* 0x000fe2000c10153c */
[----:B--2---:R-:W2:Y:S03]  /*c700*/  LDC R3, c[0x0][0x27c] ;  /* 0x00009f00ff037b82 */ /* 0x004ea60000000800 */
[----:B------:R-:W-:Y:S04]  /*c710*/  STG.E.U16 desc[UR60][R156.64], R78 ;  /* 0x0000004e9c007986 */ /* 0x000fe8000c10153c */
[----:B------:R-:W-:Y:S04]  /*c720*/  STG.E.U16 desc[UR60][R158.64], R33 ;  /* 0x000000219e007986 */ /* 0x000fe8000c10153c */
[----:B------:R-:W-:Y:S01]  /*c730*/  STG.E.U16 desc[UR60][R160.64], R29 ;  /* 0x0000001da0007986 */ /* 0x000fe2000c10153c */
[----:B0-----:R-:W-:-:S02]  /*c740*/  PRMT R109, R8, 0x7632, R109 ;  /* 0x00007632086d7816 */ /* 0x001fc4000000006d */
[----:B------:R-:W-:Y:S01]  /*c750*/  PRMT R113, R9, 0x7632, R113 ;  /* 0x0000763209717816 */ /* 0x000fe20000000071 */
[----:B------:R-:W-:Y:S01]  /*c760*/  STG.E.U16 desc[UR60][R162.64], R81 ;  /* 0x00000051a2007986 */ /* 0x000fe2000c10153c */
[----:B-1----:R-:W-:Y:S02]  /*c770*/  PRMT R110, R12, 0x7632, R110 ;  /* 0x000076320c6e7816 */ /* 0x002fe4000000006e */
[----:B------:R-:W-:Y:S01]  /*c780*/  PRMT R114, R13, 0x7632, R114 ;  /* 0x000076320d727816 */ /* 0x000fe20000000072 */
[----:B------:R-:W-:Y:S01]  /*c790*/  STG.E.U16 desc[UR60][R164.64], R82 ;  /* 0x00000052a4007986 */ /* 0x000fe2000c10153c */
[----:B------:R-:W-:Y:S02]  /*c7a0*/  PRMT R117, R10, 0x7632, R117 ;  /* 0x000076320a757816 */ /* 0x000fe40000000075 */
[----:B------:R-:W-:Y:S01]  /*c7b0*/  PRMT R118, R14, 0x7632, R118 ;  /* 0x000076320e767816 */ /* 0x000fe20000000076 */
[----:B------:R-:W-:Y:S01]  /*c7c0*/  STG.E.U16 desc[UR60][R166.64], R34 ;  /* 0x00000022a6007986 */ /* 0x000fe2000c10153c */
[----:B------:R-:W-:-:S03]  /*c7d0*/  PRMT R18, R11, 0x7632, R18 ;  /* 0x000076320b127816 */ /* 0x000fc60000000012 */
[----:B------:R0:W-:Y:S04]  /*c7e0*/  STG.E.U16 desc[UR60][R168.64], R30 ;  /* 0x0000001ea8007986 */ /* 0x0001e8000c10153c */
[----:B------:R1:W-:Y:S04]  /*c7f0*/  STG.E.U16 desc[UR60][R170.64], R85 ;  /* 0x00000055aa007986 */ /* 0x0003e8000c10153c */
[----:B------:R1:W-:Y:S04]  /*c800*/  STG.E.U16 desc[UR60][R172.64], R86 ;  /* 0x00000056ac007986 */ /* 0x0003e8000c10153c */
[----:B------:R1:W-:Y:S01]  /*c810*/  STG.E.U16 desc[UR60][R174.64], R35 ;  /* 0x00000023ae007986 */ /* 0x0003e2000c10153c */
[----:B0-----:R-:W-:-:S03]  /*c820*/  PRMT R30, R15, 0x7632, R30 ;  /* 0x000076320f1e7816 */ /* 0x001fc6000000001e */
[----:B------:R1:W-:Y:S04]  /*c830*/  STG.E.U16 desc[UR60][R176.64], R31 ;  /* 0x0000001fb0007986 */ /* 0x0003e8000c10153c */
        /* <DEDUP_REMOVED lines=33> */
[----:B------:R1:W-:Y:S01]  /*ca50*/  STG.E.U16 desc[UR60][R60.64], R30 ;  /* 0x0000001e3c007986 */ /* 0x0003e2000c10153c */
[----:B------:R-:W-:Y:S06]  /*ca60*/  BAR.SYNC.DEFER_BLOCKING 0x0 ;  /* 0x0000000000007b1d */ /* 0x000fec0000010000 */
[----:B------:R1:W-:Y:S02]  /*ca70*/  STS.64 [R2], R16 ;  /* 0x0000001002007388 */ /* 0x0003e40000000a00 */
[----:B------:R-:W-:Y:S06]  /*ca80*/  BAR.SYNC.DEFER_BLOCKING 0x0 ;  /* 0x0000000000007b1d */ /* 0x000fec0000010000 */
[----:B--2---:R-:W-:Y:S05]  /*ca90*/  @P0 EXIT ;  /* 0x000000000000094d */ /* 0x004fea0003800000 */
[----:B------:R-:W0:Y:S01]  /*caa0*/  LDS R7, [R0] ;  /* 0x0000000000077984 */ /* 0x000e220000000800 */
[----:B-1----:R-:W1:Y:S01]  /*cab0*/  LDC.64 R8, c[0x0][0x230] ;  /* 0x00008c00ff087b82 */ /* 0x002e620000000a00 */
[----:B------:R-:W-:Y:S02]  /*cac0*/  IMAD R2, R242, R3, RZ ;  /* 0x00000003f2027224 */ /* 0x000fe400078e02ff */
[----:B------:R-:W-:Y:S02]  /*cad0*/  IMAD.SHL.U32 R5, R240, 0x4, RZ ;  /* 0x00000004f0057824 */ /* 0x000fe400078e00ff */
[C---:B------:R-:W-:Y:S02]  /*cae0*/  IMAD.SHL.U32 R3, R2.reuse, 0x4, RZ ;  /* 0x0000000402037824 */ /* 0x040fe400078e00ff */
[----:B------:R-:W-:-:S04]  /*caf0*/  IMAD.HI R4, R2, 0x4, RZ ;  /* 0x0000000402047827 */ /* 0x000fc800078e02ff */
[----:B------:R-:W-:Y:S01]  /*cb00*/  IMAD.HI R6, R240, 0x4, RZ ;  /* 0x00000004f0067827 */ /* 0x000fe200078e02ff */
[----:B-1----:R-:W-:-:S04]  /*cb10*/  IADD3 R2, P0, P1, R5, R8, R3 ;  /* 0x0000000805027210 */ /* 0x002fc8000791e003 */
[----:B------:R-:W-:-:S05]  /*cb20*/  IADD3.X R3, R6, R9, R4, P0, P1 ;  /* 0x0000000906037210 */ /* 0x000fca00007e2404 */
[----:B0-----:R-:W-:Y:S01]  /*cb30*/  STG.E desc[UR60][R2.64], R7 ;  /* 0x0000000702007986 */ /* 0x001fe2000c10193c */
[----:B------:R-:W-:Y:S05]  /*cb40*/  EXIT ;  /* 0x000000000000794d */ /* 0x000fea0003800000 */
.L_x_2:
[----:B------:R-:W-:-:S00]  /*cb50*/  BRA `(.L_x_2) ;  /* 0xfffffffc00fc7947 */ /* 0x000fc0000383ffff */
[----:B------:R-:W-:-:S00]  /*cb60*/  NOP ;  /* 0x0000000000007918 */ /* 0x000fc00000000000 */
        /* <DEDUP_REMOVED lines=9> */
.L_x_3:


//--------------------- .nv.global.init           --------------------------
	.section	.nv.global.init,"aw",@progbits
.nv.global.init:
	.type		_$_str,@object
	.size		_$_str,(.L_0 - _$_str)
_$_str:
        /*0000*/ 	.byte	0x5f, 0x5f, 0x43, 0x55, 0x44, 0x41, 0x5f, 0x46, 0x54, 0x5a, 0x00
.L_0:


//--------------------- .nv.shared.attn_fwd       --------------------------
	.section	.nv.shared.attn_fwd,"aw",@nobits
	.sectionflags	@""
	.align	16
	.zero		1024


//--------------------- .nv.shared.reserved.0     --------------------------
	.section	.nv.shared.reserved.0,"aw",@nobits
	.weak		__nv_reservedSMEM_offset_0_alias
	.size		__nv_reservedSMEM_offset_0_alias, 0, 0
	.other		__nv_reservedSMEM_offset_0_alias,@"STO_CUDA_RESERVED_SHARED STV_DEFAULT"
__nv_reservedSMEM_offset_0_alias:
	.zero		0


//--------------------- .nv.constant0.attn_fwd    --------------------------
	.section	.nv.constant0.attn_fwd,"a",@progbits
	.sectionflags	@""
	.align	4
.nv.constant0.attn_fwd:
	.zero		664


//--------------------- SYMBOLS --------------------------

	.type		.nv.reservedSmem.offset0,@object
	.size		.nv.reservedSmem.offset0,0x4
